// auto-generated by cutlass_sweep.gemm — config: {"arch": "sm_90", "cluster_m": 1, "cluster_n": 2, "dtype": "bf16", "stages": 5, "tile_k": 32, "tile_m": 128, "tile_n": 128}
#include "cutlass/cutlass.h"
#include "cutlass/gemm/collective/collective_builder.hpp"
#include "cutlass/gemm/device/gemm_universal_adapter.h"
#include "cutlass/gemm/kernel/gemm_universal.hpp"
#include "cutlass/epilogue/collective/collective_builder.hpp"

using ElemA = cutlass::bfloat16_t;
using ElemB = cutlass::bfloat16_t;
using ElemCD = cutlass::bfloat16_t;
using Acc  = float;
using TileShape    = cute::Shape<cute::_128, cute::_128, cute::_32>;
using ClusterShape = cute::Shape<cute::_1, cute::_2, cute::_1>;

using CollectiveEpilogue = typename cutlass::epilogue::collective::CollectiveBuilder<
    cutlass::arch::Sm90, cutlass::arch::OpClassTensorOp,
    TileShape, ClusterShape,
    cutlass::epilogue::collective::EpilogueTileAuto,
    Acc, Acc,
    ElemCD, cutlass::layout::RowMajor, 128 / cutlass::sizeof_bits<ElemCD>::value,
    ElemCD, cutlass::layout::RowMajor, 128 / cutlass::sizeof_bits<ElemCD>::value,
    cutlass::epilogue::collective::EpilogueScheduleAuto
  >::CollectiveOp;

using CollectiveMainloop = typename cutlass::gemm::collective::CollectiveBuilder<
    cutlass::arch::Sm90, cutlass::arch::OpClassTensorOp,
    ElemA, cutlass::layout::RowMajor, 128 / cutlass::sizeof_bits<ElemA>::value,
    ElemB, cutlass::layout::ColumnMajor, 128 / cutlass::sizeof_bits<ElemB>::value,
    Acc,
    TileShape, ClusterShape,
    cutlass::gemm::collective::StageCount<5>,
    cutlass::gemm::collective::KernelScheduleAuto
  >::CollectiveOp;

using GemmKernel = cutlass::gemm::kernel::GemmUniversal<
    cute::Shape<int,int,int,int>,
    CollectiveMainloop,
    CollectiveEpilogue
>;
using Gemm = cutlass::gemm::device::GemmUniversalAdapter<GemmKernel>;

// Force the device kernel symbol into the cubin without needing a host main.
auto* _anchor = &cutlass::device_kernel<GemmKernel>;


// ===== COMPILED SASS (sm_90a) =====

	.target	sm_90a

	.elftype	@"ET_EXEC"


//--------------------- .note.nv.tkinfo           --------------------------
	.section	.note.nv.tkinfo,"",@"SHT_NOTE"
	.sectionflags	@"SHF_NOTE_NV_TKINFO"
	.tkinfo
        /*0018*/ 	.word	0x00000002
        /*0030*/ 	.string	""
        /*0030*/ 	.string	"ptxas"
        /*0030*/ 	.string	"Cuda compilation tools, release 13.0, V13.0.88"
        /*0030*/ 	.string	"Build cuda_13.0.r13.0/compiler.36424714_0"
        /*0030*/ 	.string	"-arch sm_90a -m 64 "



//--------------------- .note.nv.cuinfo           --------------------------
	.section	.note.nv.cuinfo,"",@"SHT_NOTE"
	.sectionflags	@"SHF_NOTE_NV_CUINFO"
        /*0018*/ 	.short	0x0002
        /*001a*/ 	.short	0x005a
        /*001c*/ 	.short	0x0082
	.zero		2


//--------------------- .nv.info                  --------------------------
	.section	.nv.info,"",@"SHT_CUDA_INFO"
	.align	4


	//----- nvinfo : EIATTR_REGCOUNT
	.align		4
        /*0000*/ 	.byte	0x04, 0x2f
        /*0002*/ 	.short	(.L_15 - .L_14)
	.align		4
.L_14:
        /*0004*/ 	.word	index@(_ZN7cutlass13device_kernelINS_4gemm6kernel13GemmUniversalIN4cute5tupleIJiiiiEEENS1_10collective13CollectiveMmaINS1_34MainloopSm90TmaGmmaWarpSpecializedILi5ENS5_IJNS4_1CILi1EEENSA_ILi2EEESB_EEENS1_35KernelTmaWarpSpecializedCooperativeEEENS5_IJNSA_ILi128EEESG_NSA_ILi32EEEEEENS_10bfloat16_tENS5_IJlSB_lEEESJ_SK_NS4_8TiledMMAINS4_8MMA_AtomIJNS4_4SM904GMMA28MMA_64x128x16_F32BF16BF16_SSILNSO_5MajorE0ELSQ_0ELNSO_7ScaleInE1ELSR_1EEEEEENS4_6LayoutINS5_IJSC_SB_SB_EEENS5_IJSB_NSA_ILi0EEESW_EEEEENS5_IJNS4_10UnderscoreESZ_SZ_EEEEENS4_23SM90_TMA_LOAD_MULTICASTENS4_14ComposedLayoutINS4_7SwizzleILi2ELi4ELi3EEENS4_18smem_ptr_flag_bitsILi16EEENSU_INS5_IJNSA_ILi8EEESH_EEENS5_IJSH_SB_EEEEEEEvNS4_8identityENS4_13SM90_TMA_LOADES1C_vS1D_EENS_8epilogue10collective6detail29Sm90TmaWarpSpecializedAdapterINS1H_15DefaultEpilogueISJ_SK_SK_NS1G_6thread17LinearCombinationISJ_Li1EffLNS1L_9ScaleType4KindE0ELNS_15FloatRoundStyleE2ESJ_EENS1_15EpilogueDefaultEEEEEvvEEEEvNT_6ParamsE)
        /*0008*/ 	.word	0x000000a8


	//----- nvinfo : EIATTR_FRAME_SIZE
	.align		4
.L_15:
        /*000c*/ 	.byte	0x04, 0x11
        /*000e*/ 	.short	(.L_17 - .L_16)
	.align		4
.L_16:
        /*0010*/ 	.word	index@(_ZN7cutlass13device_kernelINS_4gemm6kernel13GemmUniversalIN4cute5tupleIJiiiiEEENS1_10collective13CollectiveMmaINS1_34MainloopSm90TmaGmmaWarpSpecializedILi5ENS5_IJNS4_1CILi1EEENSA_ILi2EEESB_EEENS1_35KernelTmaWarpSpecializedCooperativeEEENS5_IJNSA_ILi128EEESG_NSA_ILi32EEEEEENS_10bfloat16_tENS5_IJlSB_lEEESJ_SK_NS4_8TiledMMAINS4_8MMA_AtomIJNS4_4SM904GMMA28MMA_64x128x16_F32BF16BF16_SSILNSO_5MajorE0ELSQ_0ELNSO_7ScaleInE1ELSR_1EEEEEENS4_6LayoutINS5_IJSC_SB_SB_EEENS5_IJSB_NSA_ILi0EEESW_EEEEENS5_IJNS4_10UnderscoreESZ_SZ_EEEEENS4_23SM90_TMA_LOAD_MULTICASTENS4_14ComposedLayoutINS4_7SwizzleILi2ELi4ELi3EEENS4_18smem_ptr_flag_bitsILi16EEENSU_INS5_IJNSA_ILi8EEESH_EEENS5_IJSH_SB_EEEEEEEvNS4_8identityENS4_13SM90_TMA_LOADES1C_vS1D_EENS_8epilogue10collective6detail29Sm90TmaWarpSpecializedAdapterINS1H_15DefaultEpilogueISJ_SK_SK_NS1G_6thread17LinearCombinationISJ_Li1EffLNS1L_9ScaleType4KindE0ELNS_15FloatRoundStyleE2ESJ_EENS1_15EpilogueDefaultEEEEEvvEEEEvNT_6ParamsE)
        /*0014*/ 	.word	0x00000000


	//----- nvinfo : EIATTR_MIN_STACK_SIZE
	.align		4
.L_17:
        /*0018*/ 	.byte	0x04, 0x12
        /*001a*/ 	.short	(.L_19 - .L_18)
	.align		4
.L_18:
        /*001c*/ 	.word	index@(_ZN7cutlass13device_kernelINS_4gemm6kernel13GemmUniversalIN4cute5tupleIJiiiiEEENS1_10collective13CollectiveMmaINS1_34MainloopSm90TmaGmmaWarpSpecializedILi5ENS5_IJNS4_1CILi1EEENSA_ILi2EEESB_EEENS1_35KernelTmaWarpSpecializedCooperativeEEENS5_IJNSA_ILi128EEESG_NSA_ILi32EEEEEENS_10bfloat16_tENS5_IJlSB_lEEESJ_SK_NS4_8TiledMMAINS4_8MMA_AtomIJNS4_4SM904GMMA28MMA_64x128x16_F32BF16BF16_SSILNSO_5MajorE0ELSQ_0ELNSO_7ScaleInE1ELSR_1EEEEEENS4_6LayoutINS5_IJSC_SB_SB_EEENS5_IJSB_NSA_ILi0EEESW_EEEEENS5_IJNS4_10UnderscoreESZ_SZ_EEEEENS4_23SM90_TMA_LOAD_MULTICASTENS4_14ComposedLayoutINS4_7SwizzleILi2ELi4ELi3EEENS4_18smem_ptr_flag_bitsILi16EEENSU_INS5_IJNSA_ILi8EEESH_EEENS5_IJSH_SB_EEEEEEEvNS4_8identityENS4_13SM90_TMA_LOADES1C_vS1D_EENS_8epilogue10collective6detail29Sm90TmaWarpSpecializedAdapterINS1H_15DefaultEpilogueISJ_SK_SK_NS1G_6thread17LinearCombinationISJ_Li1EffLNS1L_9ScaleType4KindE0ELNS_15FloatRoundStyleE2ESJ_EENS1_15EpilogueDefaultEEEEEvvEEEEvNT_6ParamsE)
        /*0020*/ 	.word	0x00000000
.L_19:


//--------------------- .nv.compat                --------------------------
	.section	.nv.compat,"",@"SHT_CUDA_COMPAT_INFO"
	.align	4
        /*0000*/ 	.byte	0x02, 0x09, 0x01, 0x00, 0x02, 0x02, 0x04, 0x00, 0x02, 0x05, 0x05, 0x00, 0x03, 0x07, 0x01, 0x01
        /*0010*/ 	.byte	0x02, 0x03, 0x01, 0x00, 0x02, 0x06, 0x01, 0x00, 0x04, 0x0b, 0x08, 0x00, 0x00, 0x00, 0x00, 0x00
        /*0020*/ 	.byte	0x00, 0x00, 0x00, 0x00


//--------------------- .nv.info._ZN7cutlass13device_kernelINS_4gemm6kernel13GemmUniversalIN4cute5tupleIJiiiiEEENS1_10collective13CollectiveMmaINS1_34MainloopSm90TmaGmmaWarpSpecializedILi5ENS5_IJNS4_1CILi1EEENSA_ILi2EEESB_EEENS1_35KernelTmaWarpSpecializedCooperativeEEENS5_IJNSA_ILi128EEESG_NSA_ILi32EEEEEENS_10bfloat16_tENS5_IJlSB_lEEESJ_SK_NS4_8TiledMMAINS4_8MMA_AtomIJNS4_4SM904GMMA28MMA_64x128x16_F32BF16BF16_SSILNSO_5MajorE0ELSQ_0ELNSO_7ScaleInE1ELSR_1EEEEEENS4_6LayoutINS5_IJSC_SB_SB_EEENS5_IJSB_NSA_ILi0EEESW_EEEEENS5_IJNS4_10UnderscoreESZ_SZ_EEEEENS4_23SM90_TMA_LOAD_MULTICASTENS4_14ComposedLayoutINS4_7SwizzleILi2ELi4ELi3EEENS4_18smem_ptr_flag_bitsILi16EEENSU_INS5_IJNSA_ILi8EEESH_EEENS5_IJSH_SB_EEEEEEEvNS4_8identityENS4_13SM90_TMA_LOADES1C_vS1D_EENS_8epilogue10collective6detail29Sm90TmaWarpSpecializedAdapterINS1H_15DefaultEpilogueISJ_SK_SK_NS1G_6thread17LinearCombinationISJ_Li1EffLNS1L_9ScaleType4KindE0ELNS_15FloatRoundStyleE2ESJ_EENS1_15EpilogueDefaultEEEEEvvEEEEvNT_6ParamsE --------------------------
	.section	.nv.info._ZN7cutlass13device_kernelINS_4gemm6kernel13GemmUniversalIN4cute5tupleIJiiiiEEENS1_10collective13CollectiveMmaINS1_34MainloopSm90TmaGmmaWarpSpecializedILi5ENS5_IJNS4_1CILi1EEENSA_ILi2EEESB_EEENS1_35KernelTmaWarpSpecializedCooperativeEEENS5_IJNSA_ILi128EEESG_NSA_ILi32EEEEEENS_10bfloat16_tENS5_IJlSB_lEEESJ_SK_NS4_8TiledMMAINS4_8MMA_AtomIJNS4_4SM904GMMA28MMA_64x128x16_F32BF16BF16_SSILNSO_5MajorE0ELSQ_0ELNSO_7ScaleInE1ELSR_1EEEEEENS4_6LayoutINS5_IJSC_SB_SB_EEENS5_IJSB_NSA_ILi0EEESW_EEEEENS5_IJNS4_10UnderscoreESZ_SZ_EEEEENS4_23SM90_TMA_LOAD_MULTICASTENS4_14ComposedLayoutINS4_7SwizzleILi2ELi4ELi3EEENS4_18smem_ptr_flag_bitsILi16EEENSU_INS5_IJNSA_ILi8EEESH_EEENS5_IJSH_SB_EEEEEEEvNS4_8identityENS4_13SM90_TMA_LOADES1C_vS1D_EENS_8epilogue10collective6detail29Sm90TmaWarpSpecializedAdapterINS1H_15DefaultEpilogueISJ_SK_SK_NS1G_6thread17LinearCombinationISJ_Li1EffLNS1L_9ScaleType4KindE0ELNS_15FloatRoundStyleE2ESJ_EENS1_15EpilogueDefaultEEEEEvvEEEEvNT_6ParamsE,"",@"SHT_CUDA_INFO"
	.sectionflags	@""
	.align	4


	//----- nvinfo : EIATTR_CUDA_API_VERSION
	.align		4
        /*0000*/ 	.byte	0x04, 0x37
        /*0002*/ 	.short	(.L_21 - .L_20)
.L_20:
        /*0004*/ 	.word	0x00000082


	//----- nvinfo : EIATTR_KPARAM_INFO
	.align		4
.L_21:
        /*0008*/ 	.byte	0x04, 0x17
        /*000a*/ 	.short	(.L_23 - .L_22)
.L_22:
        /*000c*/ 	.word	0x00000000
        /*0010*/ 	.short	0x0000
        /*0012*/ 	.short	0x0070
        /*0014*/ 	.byte	0x00, 0xf0, 0x01, 0x10


	//----- nvinfo : EIATTR_SPARSE_MMA_MASK
	.align		4
.L_23:
        /*0018*/ 	.byte	0x03, 0x50
        /*001a*/ 	.short	0x0000


	//----- nvinfo : EIATTR_MAXREG_COUNT
	.align		4
        /*001c*/ 	.byte	0x03, 0x1b
        /*001e*/ 	.short	0x00a8


	//----- nvinfo : EIATTR_NUM_BARRIERS
	.align		4
        /*0020*/ 	.byte	0x02, 0x4c
        /*0022*/ 	.byte	0x01
	.zero		1


	//----- nvinfo : EIATTR_EXTERNS
	.align		4
        /*0024*/ 	.byte	0x04, 0x0f
        /*0026*/ 	.short	(.L_25 - .L_24)


	//   ....[0]....
	.align		4
.L_24:
        /*0028*/ 	.word	index@(__assertfail)


	//----- nvinfo : EIATTR_MERCURY_ISA_VERSION
	.align		4
.L_25:
        /*002c*/ 	.byte	0x03, 0x5f
        /*002e*/ 	.short	0x0101


	//----- nvinfo : EIATTR_INT_WARP_WIDE_INSTR_OFFSETS
	.align		4
        /*0030*/ 	.byte	0x04, 0x31
        /*0032*/ 	.short	(.L_27 - .L_26)


	//   ....[0]....
.L_26:
        /*0034*/ 	.word	0x00000490


	//   ....[1]....
        /*0038*/ 	.word	0x000004b0


	//   ....[2]....
        /*003c*/ 	.word	0x00000660


	//----- nvinfo : EIATTR_COOP_GROUP_MASK_REGIDS
	.align		4
.L_27:
        /*0040*/ 	.byte	0x04, 0x29
        /*0042*/ 	.short	(.L_29 - .L_28)


	//   ....[0]....
.L_28:
        /*0044*/ 	.word	0xffffffff


	//   ....[1]....
        /*0048*/ 	.word	0xffffffff


	//   ....[2]....
        /*004c*/ 	.word	0xffffffff


	//   ....[3]....
        /*0050*/ 	.word	0xffffffff


	//   ....[4]....
        /*0054*/ 	.word	0xffffffff


	//   ....[5]....
        /*0058*/ 	.word	0xffffffff


	//----- nvinfo : EIATTR_COOP_GROUP_INSTR_OFFSETS
	.align		4
.L_29:
        /*005c*/ 	.byte	0x04, 0x28
        /*005e*/ 	.short	(.L_31 - .L_30)


	//   ....[0]....
.L_30:
        /*0060*/ 	.word	0x00000060


	//   ....[1]....
        /*0064*/ 	.word	0x00000070


	//   ....[2]....
        /*0068*/ 	.word	0x00000130


	//   ....[3]....
        /*006c*/ 	.word	0x000002e0


	//   ....[4]....
        /*0070*/ 	.word	0x000007a0


	//   ....[5]....
        /*0074*/ 	.word	0x000011e0


	//----- nvinfo : EIATTR_REG_RECONFIG
	.align		4
.L_31:
        /*0078*/ 	.byte	0x01, 0x54
	.zero		2


	//----- nvinfo : EIATTR_SYSCALL_OFFSETS
	.align		4
        /*007c*/ 	.byte	0x04, 0x46
        /*007e*/ 	.short	(.L_33 - .L_32)


	//   ....[0]....
.L_32:
        /*0080*/ 	.word	0x000013a0


	//----- nvinfo : EIATTR_MBARRIER_INSTR_OFFSETS
	.align		4
.L_33:
        /*0084*/ 	.byte	0x04, 0x39
        /*0086*/ 	.short	(.L_35 - .L_34)


	//   ....[0]....
.L_34:
        /*0088*/ 	.word	0x00000230
        /*008c*/ 	.word	0x000000ff
        /*0090*/ 	.word	0x00000000
        /*0094*/ 	.short	0x0100
        /*0096*/ 	.byte	0x08
	.zero		1


	//   ....[1]....
        /*0098*/ 	.word	0x00000240
        /*009c*/ 	.word	0x000000ff
        /*00a0*/ 	.word	0x00000028
        /*00a4*/ 	.short	0x0100
        /*00a6*/ 	.byte	0x08
	.zero		1


	//   ....[2]....
        /*00a8*/ 	.word	0x00000250
        /*00ac*/ 	.word	0x000000ff
        /*00b0*/ 	.word	0x00000008
        /*00b4*/ 	.short	0x0100
        /*00b6*/ 	.byte	0x08
	.zero		1


	//   ....[3]....
        /*00b8*/ 	.word	0x00000260
        /*00bc*/ 	.word	0x000000ff
        /*00c0*/ 	.word	0x00000030
        /*00c4*/ 	.short	0x0100
        /*00c6*/ 	.byte	0x08
	.zero		1


	//   ....[4]....
        /*00c8*/ 	.word	0x00000270
        /*00cc*/ 	.word	0x000000ff
        /*00d0*/ 	.word	0x00000010
        /*00d4*/ 	.short	0x0100
        /*00d6*/ 	.byte	0x08
	.zero		1


	//   ....[5]....
        /*00d8*/ 	.word	0x00000280
        /*00dc*/ 	.word	0x000000ff
        /*00e0*/ 	.word	0x00000038
        /*00e4*/ 	.short	0x0100
        /*00e6*/ 	.byte	0x08
	.zero		1


	//   ....[6]....
        /*00e8*/ 	.word	0x00000290
        /*00ec*/ 	.word	0x000000ff
        /*00f0*/ 	.word	0x00000018
        /*00f4*/ 	.short	0x0100
        /*00f6*/ 	.byte	0x08
	.zero		1


	//   ....[7]....
        /*00f8*/ 	.word	0x000002a0
        /*00fc*/ 	.word	0x000000ff
        /*0100*/ 	.word	0x00000040
        /*0104*/ 	.short	0x0100
        /*0106*/ 	.byte	0x08
	.zero		1


	//   ....[8]....
        /*0108*/ 	.word	0x000002b0
        /*010c*/ 	.word	0x000000ff
        /*0110*/ 	.word	0x00000020
        /*0114*/ 	.short	0x0100
        /*0116*/ 	.byte	0x08
	.zero		1


	//   ....[9]....
        /*0118*/ 	.word	0x000002c0
        /*011c*/ 	.word	0x000000ff
        /*0120*/ 	.word	0x00000048
        /*0124*/ 	.short	0x0100
        /*0126*/ 	.byte	0x08
	.zero		1


	//   ....[10]....
        /*0128*/ 	.word	0x000006e0
        /*012c*/ 	.word	0x000000ff
        /*0130*/ 	.word	0x00000060
        /*0134*/ 	.short	0x0100
        /*0136*/ 	.byte	0x06
	.zero		1


	//   ....[11]....
        /*0138*/ 	.word	0x00000750
        /*013c*/ 	.word	0x000000ff
        /*0140*/ 	.word	0x00000068
        /*0144*/ 	.short	0x0100
        /*0146*/ 	.byte	0x06
	.zero		1


	//   ....[12]....
        /*0148*/ 	.word	0x00001460
        /*014c*/ 	.word	0x00000003
        /*0150*/ 	.word	0x00000000
        /*0154*/ 	.short	0x010a
        /*0156*/ 	.byte	0x3f
	.zero		1


	//   ....[13]....
        /*0158*/ 	.word	0x000014a0
        /*015c*/ 	.word	0x00000003
        /*0160*/ 	.word	0x00000000
        /*0164*/ 	.short	0x010a
        /*0166*/ 	.byte	0x3f
	.zero		1


	//   ....[14]....
        /*0168*/ 	.word	0x00001770
        /*016c*/ 	.word	0x00000005
        /*0170*/ 	.word	0x00000000
        /*0174*/ 	.short	0x010a
        /*0176*/ 	.byte	0x3f
	.zero		1


	//   ....[15]....
        /*0178*/ 	.word	0x000017b0
        /*017c*/ 	.word	0x00000005
        /*0180*/ 	.word	0x00000000
        /*0184*/ 	.short	0x010a
        /*0186*/ 	.byte	0x3f
	.zero		1


	//   ....[16]....
        /*0188*/ 	.word	0x00001910
        /*018c*/ 	.word	0x00000005
        /*0190*/ 	.word	0x00000000
        /*0194*/ 	.short	0x0101
        /*0196*/ 	.byte	0x3f
	.zero		1


	//   ....[17]....
        /*0198*/ 	.word	0x00001b30
        /*019c*/ 	.word	0x00000003
        /*01a0*/ 	.word	0x00000000
        /*01a4*/ 	.short	0x0101
        /*01a6*/ 	.byte	0x3f
	.zero		1


	//   ....[18]....
        /*01a8*/ 	.word	0x00006dd0
        /*01ac*/ 	.word	0x00000014
        /*01b0*/ 	.word	0x00000028
        /*01b4*/ 	.short	0x010a
        /*01b6*/ 	.byte	0x3f
	.zero		1


	//   ....[19]....
        /*01b8*/ 	.word	0x00007150
        /*01bc*/ 	.word	0x00000003
        /*01c0*/ 	.word	0x00000068
        /*01c4*/ 	.short	0x0101
        /*01c6*/ 	.byte	0x3f
	.zero		1


	//   ....[20]....
        /*01c8*/ 	.word	0x000078a0
        /*01cc*/ 	.word	0x00000007
        /*01d0*/ 	.word	0x00000000
        /*01d4*/ 	.short	0x010a
        /*01d6*/ 	.byte	0x3f
	.zero		1


	//   ....[21]....
        /*01d8*/ 	.word	0x00007920
        /*01dc*/ 	.word	0x00000008
        /*01e0*/ 	.word	0x00000000
        /*01e4*/ 	.short	0x010a
        /*01e6*/ 	.byte	0x3f
	.zero		1


	//   ....[22]....
        /*01e8*/ 	.word	0x000079b0
        /*01ec*/ 	.word	0x00000009
        /*01f0*/ 	.word	0x00000000
        /*01f4*/ 	.short	0x010a
        /*01f6*/ 	.byte	0x3f
	.zero		1


	//   ....[23]....
        /*01f8*/ 	.word	0x00007a40
        /*01fc*/ 	.word	0x00000006
        /*0200*/ 	.word	0x00000000
        /*0204*/ 	.short	0x010a
        /*0206*/ 	.byte	0x3f
	.zero		1


	//   ....[24]....
        /*0208*/ 	.word	0x00007ad0
        /*020c*/ 	.word	0x00000003
        /*0210*/ 	.word	0x00000000
        /*0214*/ 	.short	0x010a
        /*0216*/ 	.byte	0x3f
	.zero		1


	//   ....[25]....
        /*0218*/ 	.word	0x00007b30
        /*021c*/ 	.word	0x00000003
        /*0220*/ 	.word	0x00000000
        /*0224*/ 	.short	0x010a
        /*0226*/ 	.byte	0x3f
	.zero		1


	//   ....[26]....
        /*0228*/ 	.word	0x00007b80
        /*022c*/ 	.word	0x00000005
        /*0230*/ 	.word	0x00000000
        /*0234*/ 	.short	0x010a
        /*0236*/ 	.byte	0x3f
	.zero		1


	//   ....[27]....
        /*0238*/ 	.word	0x00007c50
        /*023c*/ 	.word	0x00000014
        /*0240*/ 	.word	0x00000028
        /*0244*/ 	.short	0x010a
        /*0246*/ 	.byte	0x3f
	.zero		1


	//   ....[28]....
        /*0248*/ 	.word	0x00007d20
        /*024c*/ 	.word	0x00000007
        /*0250*/ 	.word	0x00000000
        /*0254*/ 	.short	0x010a
        /*0256*/ 	.byte	0x3f
	.zero		1


	//   ....[29]....
        /*0258*/ 	.word	0x00007d70
        /*025c*/ 	.word	0x00000008
        /*0260*/ 	.word	0x00000000
        /*0264*/ 	.short	0x010a
        /*0266*/ 	.byte	0x3f
	.zero		1


	//   ....[30]....
        /*0268*/ 	.word	0x00007dc0
        /*026c*/ 	.word	0x00000009
        /*0270*/ 	.word	0x00000000
        /*0274*/ 	.short	0x010a
        /*0276*/ 	.byte	0x3f
	.zero		1


	//   ....[31]....
        /*0278*/ 	.word	0x00007e10
        /*027c*/ 	.word	0x00000006
        /*0280*/ 	.word	0x00000000
        /*0284*/ 	.short	0x010a
        /*0286*/ 	.byte	0x3f
	.zero		1


	//----- nvinfo : EIATTR_NUM_MBARRIERS
	.align		4
.L_35:
        /*0288*/ 	.byte	0x03, 0x38
        /*028a*/ 	.short	0x000c


	//----- nvinfo : EIATTR_EXIT_INSTR_OFFSETS
	.align		4
        /*028c*/ 	.byte	0x04, 0x1c
        /*028e*/ 	.short	(.L_37 - .L_36)


	//   ....[0]....
.L_36:
        /*0290*/ 	.word	0x00000900


	//   ....[1]....
        /*0294*/ 	.word	0x00001110


	//   ....[2]....
        /*0298*/ 	.word	0x000064f0


	//   ....[3]....
        /*029c*/ 	.word	0x00006a50


	//   ....[4]....
        /*02a0*/ 	.word	0x00007b20


	//----- nvinfo : EIATTR_MAX_THREADS
	.align		4
.L_37:
        /*02a4*/ 	.byte	0x04, 0x05
        /*02a6*/ 	.short	(.L_39 - .L_38)
.L_38:
        /*02a8*/ 	.word	0x00000180
        /*02ac*/ 	.word	0x00000001
        /*02b0*/ 	.word	0x00000001


	//----- nvinfo : EIATTR_CRS_STACK_SIZE
	.align		4
.L_39:
        /*02b4*/ 	.byte	0x04, 0x1e
        /*02b6*/ 	.short	(.L_41 - .L_40)
.L_40:
        /*02b8*/ 	.word	0x00000000


	//----- nvinfo : EIATTR_CBANK_PARAM_SIZE
	.align		4
.L_41:
        /*02bc*/ 	.byte	0x03, 0x19
        /*02be*/ 	.short	0x0470


	//----- nvinfo : EIATTR_PARAM_CBANK
	.align		4
        /*02c0*/ 	.byte	0x04, 0x0a
        /*02c2*/ 	.short	(.L_43 - .L_42)
	.align		4
.L_42:
        /*02c4*/ 	.word	index@(.nv.constant0._ZN7cutlass13device_kernelINS_4gemm6kernel13GemmUniversalIN4cute5tupleIJiiiiEEENS1_10collective13CollectiveMmaINS1_34MainloopSm90TmaGmmaWarpSpecializedILi5ENS5_IJNS4_1CILi1EEENSA_ILi2EEESB_EEENS1_35KernelTmaWarpSpecializedCooperativeEEENS5_IJNSA_ILi128EEESG_NSA_ILi32EEEEEENS_10bfloat16_tENS5_IJlSB_lEEESJ_SK_NS4_8TiledMMAINS4_8MMA_AtomIJNS4_4SM904GMMA28MMA_64x128x16_F32BF16BF16_SSILNSO_5MajorE0ELSQ_0ELNSO_7ScaleInE1ELSR_1EEEEEENS4_6LayoutINS5_IJSC_SB_SB_EEENS5_IJSB_NSA_ILi0EEESW_EEEEENS5_IJNS4_10UnderscoreESZ_SZ_EEEEENS4_23SM90_TMA_LOAD_MULTICASTENS4_14ComposedLayoutINS4_7SwizzleILi2ELi4ELi3EEENS4_18smem_ptr_flag_bitsILi16EEENSU_INS5_IJNSA_ILi8EEESH_EEENS5_IJSH_SB_EEEEEEEvNS4_8identityENS4_13SM90_TMA_LOADES1C_vS1D_EENS_8epilogue10collective6detail29Sm90TmaWarpSpecializedAdapterINS1H_15DefaultEpilogueISJ_SK_SK_NS1G_6thread17LinearCombinationISJ_Li1EffLNS1L_9ScaleType4KindE0ELNS_15FloatRoundStyleE2ESJ_EENS1_15EpilogueDefaultEEEEEvvEEEEvNT_6ParamsE)
        /*02c8*/ 	.short	0x0210
        /*02ca*/ 	.short	0x0470


	//----- nvinfo : EIATTR_SW_WAR
	.align		4
.L_43:
        /*02cc*/ 	.byte	0x04, 0x36
        /*02ce*/ 	.short	(.L_45 - .L_44)
.L_44:
        /*02d0*/ 	.word	0x00000008
.L_45:


//--------------------- .nv.callgraph             --------------------------
	.section	.nv.callgraph,"",@"SHT_CUDA_CALLGRAPH"
	.align	4
	.sectionentsize	8
	.align		4
        /*0000*/ 	.word	0x00000000
	.align		4
        /*0004*/ 	.word	0xffffffff
	.align		4
        /*0008*/ 	.word	index@(_ZN7cutlass13device_kernelINS_4gemm6kernel13GemmUniversalIN4cute5tupleIJiiiiEEENS1_10collective13CollectiveMmaINS1_34MainloopSm90TmaGmmaWarpSpecializedILi5ENS5_IJNS4_1CILi1EEENSA_ILi2EEESB_EEENS1_35KernelTmaWarpSpecializedCooperativeEEENS5_IJNSA_ILi128EEESG_NSA_ILi32EEEEEENS_10bfloat16_tENS5_IJlSB_lEEESJ_SK_NS4_8TiledMMAINS4_8MMA_AtomIJNS4_4SM904GMMA28MMA_64x128x16_F32BF16BF16_SSILNSO_5MajorE0ELSQ_0ELNSO_7ScaleInE1ELSR_1EEEEEENS4_6LayoutINS5_IJSC_SB_SB_EEENS5_IJSB_NSA_ILi0EEESW_EEEEENS5_IJNS4_10UnderscoreESZ_SZ_EEEEENS4_23SM90_TMA_LOAD_MULTICASTENS4_14ComposedLayoutINS4_7SwizzleILi2ELi4ELi3EEENS4_18smem_ptr_flag_bitsILi16EEENSU_INS5_IJNSA_ILi8EEESH_EEENS5_IJSH_SB_EEEEEEEvNS4_8identityENS4_13SM90_TMA_LOADES1C_vS1D_EENS_8epilogue10collective6detail29Sm90TmaWarpSpecializedAdapterINS1H_15DefaultEpilogueISJ_SK_SK_NS1G_6thread17LinearCombinationISJ_Li1EffLNS1L_9ScaleType4KindE0ELNS_15FloatRoundStyleE2ESJ_EENS1_15EpilogueDefaultEEEEEvvEEEEvNT_6ParamsE)
	.align		4
        /*000c*/ 	.word	index@(__assertfail)
	.align		4
        /*0010*/ 	.word	0x00000000
	.align		4
        /*0014*/ 	.word	0xfffffffe
	.align		4
        /*0018*/ 	.word	0x00000000
	.align		4
        /*001c*/ 	.word	0xfffffffd
	.align		4
        /*0020*/ 	.word	0x00000000
	.align		4
        /*0024*/ 	.word	0xfffffffc


//--------------------- .nv.constant4             --------------------------
	.section	.nv.constant4,"a",@progbits
	.align	8
	.align		8
.nv.constant4:
        /*0000*/ 	.dword	__assertfail
	.align		8
        /*0008*/ 	.dword	__unnamed_1
	.align		8
        /*0010*/ 	.dword	_ZN39_INTERNAL_2cb52d16_4_k_cu_6e39edab_32704cuda3std3__45__cpo5beginE
	.align		8
        /*0018*/ 	.dword	_ZN39_INTERNAL_2cb52d16_4_k_cu_6e39edab_32704cuda3std3__45__cpo3endE
	.align		8
        /*0020*/ 	.dword	_ZN39_INTERNAL_2cb52d16_4_k_cu_6e39edab_32704cuda3std3__45__cpo6cbeginE
	.align		8
        /*0028*/ 	.dword	_ZN39_INTERNAL_2cb52d16_4_k_cu_6e39edab_32704cuda3std3__45__cpo4cendE
	.align		8
        /*0030*/ 	.dword	_ZN39_INTERNAL_2cb52d16_4_k_cu_6e39edab_32704cuda3std3__441_GLOBAL__N__2cb52d16_4_k_cu_6e39edab_32706ignoreE
	.align		8
        /*0038*/ 	.dword	_ZN39_INTERNAL_2cb52d16_4_k_cu_6e39edab_32704cuda3std3__419piecewise_constructE
	.align		8
        /*0040*/ 	.dword	_ZN39_INTERNAL_2cb52d16_4_k_cu_6e39edab_32704cuda3std3__48in_placeE
	.align		8
        /*0048*/ 	.dword	_ZN39_INTERNAL_2cb52d16_4_k_cu_6e39edab_32704cuda3std6ranges3__45__cpo4swapE
	.align		8
        /*0050*/ 	.dword	_ZN39_INTERNAL_2cb52d16_4_k_cu_6e39edab_32704cuda3std6ranges3__45__cpo9iter_moveE
	.align		8
        /*0058*/ 	.dword	_ZN39_INTERNAL_2cb52d16_4_k_cu_6e39edab_32704cute7productE
	.align		8
        /*0060*/ 	.dword	_ZN39_INTERNAL_2cb52d16_4_k_cu_6e39edab_32704cute1_E
	.align		8
        /*0068*/ 	.dword	$str$22
	.align		8
        /*0070*/ 	.dword	$str$23


//--------------------- .text._ZN7cutlass13device_kernelINS_4gemm6kernel13GemmUniversalIN4cute5tupleIJiiiiEEENS1_10collective13CollectiveMmaINS1_34MainloopSm90TmaGmmaWarpSpecializedILi5ENS5_IJNS4_1CILi1EEENSA_ILi2EEESB_EEENS1_35KernelTmaWarpSpecializedCooperativeEEENS5_IJNSA_ILi128EEESG_NSA_ILi32EEEEEENS_10bfloat16_tENS5_IJlSB_lEEESJ_SK_NS4_8TiledMMAINS4_8MMA_AtomIJNS4_4SM904GMMA28MMA_64x128x16_F32BF16BF16_SSILNSO_5MajorE0ELSQ_0ELNSO_7ScaleInE1ELSR_1EEEEEENS4_6LayoutINS5_IJSC_SB_SB_EEENS5_IJSB_NSA_ILi0EEESW_EEEEENS5_IJNS4_10UnderscoreESZ_SZ_EEEEENS4_23SM90_TMA_LOAD_MULTICASTENS4_14ComposedLayoutINS4_7SwizzleILi2ELi4ELi3EEENS4_18smem_ptr_flag_bitsILi16EEENSU_INS5_IJNSA_ILi8EEESH_EEENS5_IJSH_SB_EEEEEEEvNS4_8identityENS4_13SM90_TMA_LOADES1C_vS1D_EENS_8epilogue10collective6detail29Sm90TmaWarpSpecializedAdapterINS1H_15DefaultEpilogueISJ_SK_SK_NS1G_6thread17LinearCombinationISJ_Li1EffLNS1L_9ScaleType4KindE0ELNS_15FloatRoundStyleE2ESJ_EENS1_15EpilogueDefaultEEEEEvvEEEEvNT_6ParamsE --------------------------
	.section	.text._ZN7cutlass13device_kernelINS_4gemm6kernel13GemmUniversalIN4cute5tupleIJiiiiEEENS1_10collective13CollectiveMmaINS1_34MainloopSm90TmaGmmaWarpSpecializedILi5ENS5_IJNS4_1CILi1EEENSA_ILi2EEESB_EEENS1_35KernelTmaWarpSpecializedCooperativeEEENS5_IJNSA_ILi128EEESG_NSA_ILi32EEEEEENS_10bfloat16_tENS5_IJlSB_lEEESJ_SK_NS4_8TiledMMAINS4_8MMA_AtomIJNS4_4SM904GMMA28MMA_64x128x16_F32BF16BF16_SSILNSO_5MajorE0ELSQ_0ELNSO_7ScaleInE1ELSR_1EEEEEENS4_6LayoutINS5_IJSC_SB_SB_EEENS5_IJSB_NSA_ILi0EEESW_EEEEENS5_IJNS4_10UnderscoreESZ_SZ_EEEEENS4_23SM90_TMA_LOAD_MULTICASTENS4_14ComposedLayoutINS4_7SwizzleILi2ELi4ELi3EEENS4_18smem_ptr_flag_bitsILi16EEENSU_INS5_IJNSA_ILi8EEESH_EEENS5_IJSH_SB_EEEEEEEvNS4_8identityENS4_13SM90_TMA_LOADES1C_vS1D_EENS_8epilogue10collective6detail29Sm90TmaWarpSpecializedAdapterINS1H_15DefaultEpilogueISJ_SK_SK_NS1G_6thread17LinearCombinationISJ_Li1EffLNS1L_9ScaleType4KindE0ELNS_15FloatRoundStyleE2ESJ_EENS1_15EpilogueDefaultEEEEEvvEEEEvNT_6ParamsE,"ax",@progbits
	.align	128
.text._ZN7cutlass13device_kernelINS_4gemm6kernel13GemmUniversalIN4cute5tupleIJiiiiEEENS1_10collective13CollectiveMmaINS1_34MainloopSm90TmaGmmaWarpSpecializedILi5ENS5_IJNS4_1CILi1EEENSA_ILi2EEESB_EEENS1_35KernelTmaWarpSpecializedCooperativeEEENS5_IJNSA_ILi128EEESG_NSA_ILi32EEEEEENS_10bfloat16_tENS5_IJlSB_lEEESJ_SK_NS4_8TiledMMAINS4_8MMA_AtomIJNS4_4SM904GMMA28MMA_64x128x16_F32BF16BF16_SSILNSO_5MajorE0ELSQ_0ELNSO_7ScaleInE1ELSR_1EEEEEENS4_6LayoutINS5_IJSC_SB_SB_EEENS5_IJSB_NSA_ILi0EEESW_EEEEENS5_IJNS4_10UnderscoreESZ_SZ_EEEEENS4_23SM90_TMA_LOAD_MULTICASTENS4_14ComposedLayoutINS4_7SwizzleILi2ELi4ELi3EEENS4_18smem_ptr_flag_bitsILi16EEENSU_INS5_IJNSA_ILi8EEESH_EEENS5_IJSH_SB_EEEEEEEvNS4_8identityENS4_13SM90_TMA_LOADES1C_vS1D_EENS_8epilogue10collective6detail29Sm90TmaWarpSpecializedAdapterINS1H_15DefaultEpilogueISJ_SK_SK_NS1G_6thread17LinearCombinationISJ_Li1EffLNS1L_9ScaleType4KindE0ELNS_15FloatRoundStyleE2ESJ_EENS1_15EpilogueDefaultEEEEEvvEEEEvNT_6ParamsE:
        .type           _ZN7cutlass13device_kernelINS_4gemm6kernel13GemmUniversalIN4cute5tupleIJiiiiEEENS1_10collective13CollectiveMmaINS1_34MainloopSm90TmaGmmaWarpSpecializedILi5ENS5_IJNS4_1CILi1EEENSA_ILi2EEESB_EEENS1_35KernelTmaWarpSpecializedCooperativeEEENS5_IJNSA_ILi128EEESG_NSA_ILi32EEEEEENS_10bfloat16_tENS5_IJlSB_lEEESJ_SK_NS4_8TiledMMAINS4_8MMA_AtomIJNS4_4SM904GMMA28MMA_64x128x16_F32BF16BF16_SSILNSO_5MajorE0ELSQ_0ELNSO_7ScaleInE1ELSR_1EEEEEENS4_6LayoutINS5_IJSC_SB_SB_EEENS5_IJSB_NSA_ILi0EEESW_EEEEENS5_IJNS4_10UnderscoreESZ_SZ_EEEEENS4_23SM90_TMA_LOAD_MULTICASTENS4_14ComposedLayoutINS4_7SwizzleILi2ELi4ELi3EEENS4_18smem_ptr_flag_bitsILi16EEENSU_INS5_IJNSA_ILi8EEESH_EEENS5_IJSH_SB_EEEEEEEvNS4_8identityENS4_13SM90_TMA_LOADES1C_vS1D_EENS_8epilogue10collective6detail29Sm90TmaWarpSpecializedAdapterINS1H_15DefaultEpilogueISJ_SK_SK_NS1G_6thread17LinearCombinationISJ_Li1EffLNS1L_9ScaleType4KindE0ELNS_15FloatRoundStyleE2ESJ_EENS1_15EpilogueDefaultEEEEEvvEEEEvNT_6ParamsE,@function
        .size           _ZN7cutlass13device_kernelINS_4gemm6kernel13GemmUniversalIN4cute5tupleIJiiiiEEENS1_10collective13CollectiveMmaINS1_34MainloopSm90TmaGmmaWarpSpecializedILi5ENS5_IJNS4_1CILi1EEENSA_ILi2EEESB_EEENS1_35KernelTmaWarpSpecializedCooperativeEEENS5_IJNSA_ILi128EEESG_NSA_ILi32EEEEEENS_10bfloat16_tENS5_IJlSB_lEEESJ_SK_NS4_8TiledMMAINS4_8MMA_AtomIJNS4_4SM904GMMA28MMA_64x128x16_F32BF16BF16_SSILNSO_5MajorE0ELSQ_0ELNSO_7ScaleInE1ELSR_1EEEEEENS4_6LayoutINS5_IJSC_SB_SB_EEENS5_IJSB_NSA_ILi0EEESW_EEEEENS5_IJNS4_10UnderscoreESZ_SZ_EEEEENS4_23SM90_TMA_LOAD_MULTICASTENS4_14ComposedLayoutINS4_7SwizzleILi2ELi4ELi3EEENS4_18smem_ptr_flag_bitsILi16EEENSU_INS5_IJNSA_ILi8EEESH_EEENS5_IJSH_SB_EEEEEEEvNS4_8identityENS4_13SM90_TMA_LOADES1C_vS1D_EENS_8epilogue10collective6detail29Sm90TmaWarpSpecializedAdapterINS1H_15DefaultEpilogueISJ_SK_SK_NS1G_6thread17LinearCombinationISJ_Li1EffLNS1L_9ScaleType4KindE0ELNS_15FloatRoundStyleE2ESJ_EENS1_15EpilogueDefaultEEEEEvvEEEEvNT_6ParamsE,(.L_x_201 - _ZN7cutlass13device_kernelINS_4gemm6kernel13GemmUniversalIN4cute5tupleIJiiiiEEENS1_10collective13CollectiveMmaINS1_34MainloopSm90TmaGmmaWarpSpecializedILi5ENS5_IJNS4_1CILi1EEENSA_ILi2EEESB_EEENS1_35KernelTmaWarpSpecializedCooperativeEEENS5_IJNSA_ILi128EEESG_NSA_ILi32EEEEEENS_10bfloat16_tENS5_IJlSB_lEEESJ_SK_NS4_8TiledMMAINS4_8MMA_AtomIJNS4_4SM904GMMA28MMA_64x128x16_F32BF16BF16_SSILNSO_5MajorE0ELSQ_0ELNSO_7ScaleInE1ELSR_1EEEEEENS4_6LayoutINS5_IJSC_SB_SB_EEENS5_IJSB_NSA_ILi0EEESW_EEEEENS5_IJNS4_10UnderscoreESZ_SZ_EEEEENS4_23SM90_TMA_LOAD_MULTICASTENS4_14ComposedLayoutINS4_7SwizzleILi2ELi4ELi3EEENS4_18smem_ptr_flag_bitsILi16EEENSU_INS5_IJNSA_ILi8EEESH_EEENS5_IJSH_SB_EEEEEEEvNS4_8identityENS4_13SM90_TMA_LOADES1C_vS1D_EENS_8epilogue10collective6detail29Sm90TmaWarpSpecializedAdapterINS1H_15DefaultEpilogueISJ_SK_SK_NS1G_6thread17LinearCombinationISJ_Li1EffLNS1L_9ScaleType4KindE0ELNS_15FloatRoundStyleE2ESJ_EENS1_15EpilogueDefaultEEEEEvvEEEEvNT_6ParamsE)
        .other          _ZN7cutlass13device_kernelINS_4gemm6kernel13GemmUniversalIN4cute5tupleIJiiiiEEENS1_10collective13CollectiveMmaINS1_34MainloopSm90TmaGmmaWarpSpecializedILi5ENS5_IJNS4_1CILi1EEENSA_ILi2EEESB_EEENS1_35KernelTmaWarpSpecializedCooperativeEEENS5_IJNSA_ILi128EEESG_NSA_ILi32EEEEEENS_10bfloat16_tENS5_IJlSB_lEEESJ_SK_NS4_8TiledMMAINS4_8MMA_AtomIJNS4_4SM904GMMA28MMA_64x128x16_F32BF16BF16_SSILNSO_5MajorE0ELSQ_0ELNSO_7ScaleInE1ELSR_1EEEEEENS4_6LayoutINS5_IJSC_SB_SB_EEENS5_IJSB_NSA_ILi0EEESW_EEEEENS5_IJNS4_10UnderscoreESZ_SZ_EEEEENS4_23SM90_TMA_LOAD_MULTICASTENS4_14ComposedLayoutINS4_7SwizzleILi2ELi4ELi3EEENS4_18smem_ptr_flag_bitsILi16EEENSU_INS5_IJNSA_ILi8EEESH_EEENS5_IJSH_SB_EEEEEEEvNS4_8identityENS4_13SM90_TMA_LOADES1C_vS1D_EENS_8epilogue10collective6detail29Sm90TmaWarpSpecializedAdapterINS1H_15DefaultEpilogueISJ_SK_SK_NS1G_6thread17LinearCombinationISJ_Li1EffLNS1L_9ScaleType4KindE0ELNS_15FloatRoundStyleE2ESJ_EENS1_15EpilogueDefaultEEEEEvvEEEEvNT_6ParamsE,@"STO_CUDA_ENTRY STV_DEFAULT"
_ZN7cutlass13device_kernelINS_4gemm6kernel13GemmUniversalIN4cute5tupleIJiiiiEEENS1_10collective13CollectiveMmaINS1_34MainloopSm90TmaGmmaWarpSpecializedILi5ENS5_IJNS4_1CILi1EEENSA_ILi2EEESB_EEENS1_35KernelTmaWarpSpecializedCooperativeEEENS5_IJNSA_ILi128EEESG_NSA_ILi32EEEEEENS_10bfloat16_tENS5_IJlSB_lEEESJ_SK_NS4_8TiledMMAINS4_8MMA_AtomIJNS4_4SM904GMMA28MMA_64x128x16_F32BF16BF16_SSILNSO_5MajorE0ELSQ_0ELNSO_7ScaleInE1ELSR_1EEEEEENS4_6LayoutINS5_IJSC_SB_SB_EEENS5_IJSB_NSA_ILi0EEESW_EEEEENS5_IJNS4_10UnderscoreESZ_SZ_EEEEENS4_23SM90_TMA_LOAD_MULTICASTENS4_14ComposedLayoutINS4_7SwizzleILi2ELi4ELi3EEENS4_18smem_ptr_flag_bitsILi16EEENSU_INS5_IJNSA_ILi8EEESH_EEENS5_IJSH_SB_EEEEEEEvNS4_8identityENS4_13SM90_TMA_LOADES1C_vS1D_EENS_8epilogue10collective6detail29Sm90TmaWarpSpecializedAdapterINS1H_15DefaultEpilogueISJ_SK_SK_NS1G_6thread17LinearCombinationISJ_Li1EffLNS1L_9ScaleType4KindE0ELNS_15FloatRoundStyleE2ESJ_EENS1_15EpilogueDefaultEEEEEvvEEEEvNT_6ParamsE:
[----:B------:R-:W0:Y:S01]  /*0000*/  LDC R1, c[0x0][0x28] ;  /* 0x00000a00ff017b82 */ /* 0x000e220000000800 */
[----:B------:R-:W1:Y:S01]  /*0010*/  S2R R18, SR_TID.X ;  /* 0x0000000000127919 */ /* 0x000e620000002100 */
[----:B------:R-:W-:Y:S01]  /*0020*/  ELECT P0, URZ, PT ;  /* 0x00000000003f782f */ /* 0x000fe20003800000 */
[----:B------:R-:W-:Y:S01]  /*0030*/  BSSY B0, `(.L_x_0) ;  /* 0x000000f000007945 */ /* 0x000fe20003800000 */
[--C-:B-1----:R-:W-:Y:S02]  /*0040*/  SHF.R.U32.HI R0, RZ, 0x5, R18.reuse ;  /* 0x00000005ff007819 */ /* 0x102fe40000011612 */
[----:B------:R-:W-:-:S03]  /*0050*/  SHF.R.U32.HI R3, RZ, 0x7, R18 ;  /* 0x00000007ff037819 */ /* 0x000fc60000011612 */
[----:B------:R-:W1:Y:S04]  /*0060*/  SHFL.IDX PT, R2, R0, RZ, 0x1f ;  /* 0x00001fff00027589 */ /* 0x000e6800000e0000 */
[----:B------:R2:W3:Y:S01]  /*0070*/  SHFL.IDX PT, R5, R3, RZ, 0x1f ;  /* 0x00001fff03057589 */ /* 0x0004e200000e0000 */
[----:B-1----:R-:W-:-:S13]  /*0080*/  ISETP.NE.OR P0, PT, R2, RZ, !P0 ;  /* 0x000000ff0200720c */ /* 0x002fda0004705670 */
[----:B0-23--:R-:W-:Y:S05]  /*0090*/  @P0 BRA `(.L_x_1) ;  /* 0x0000000000200947 */ /* 0x00dfea0003800000 */
[----:B------:R-:W-:Y:S02]  /*00a0*/  ULDC.64 UR4, c[0x0][0x198] ;  /* 0x0000660000047ab9 */ /* 0x000fe40000000a00 */
[----:B------:R-:W-:Y:S02]  /*00b0*/  UIADD3 UR6, UP0, UR4, 0xf0, URZ ;  /* 0x000000f004067890 */ /* 0x000fe4000ff1e03f */
[----:B------:R-:W-:Y:S02]  /*00c0*/  UIADD3 UR4, UP1, UR4, 0x1f0, URZ ;  /* 0x000001f004047890 */ /* 0x000fe4000ff3e03f */
[----:B------:R-:W-:Y:S02]  /*00d0*/  UIADD3.X UR7, URZ, UR5, URZ, UP0, !UPT ;  /* 0x000000053f077290 */ /* 0x000fe400087fe43f */
[----:B------:R-:W-:-:S07]  /*00e0*/  UIADD3.X UR5, URZ, UR5, URZ, UP1, !UPT ;  /* 0x000000053f057290 */ /* 0x000fce0008ffe43f */
[----:B------:R0:W-:Y:S02]  /*00f0*/  UTMACCTL.PF [UR6] ;  /* 0x00000000060079b9 */ /* 0x0001e40008040000 */
[----:B------:R0:W-:Y:S02]  /*0100*/  UTMACCTL.PF [UR4] ;  /* 0x00000000040079b9 */ /* 0x0001e40008040000 */
[----:B0-----:R-:W-:Y:S01]  /*0110*/  NOP ;  /* 0x0000000000007918 */ /* 0x001fe20000000000 */
.L_x_1:
[----:B------:R-:W-:Y:S05]  /*0120*/  BSYNC B0 ;  /* 0x0000000000007941 */ /* 0x000fea0003800000 */
.L_x_0:
[----:B------:R-:W0:Y:S02]  /*0130*/  SHFL.IDX PT, R3, R0, RZ, 0x1f ;  /* 0x00001fff00037589 */ /* 0x000e2400000e0000 */
[----:B0-----:R-:W-:-:S13]  /*0140*/  ISETP.NE.AND P0, PT, R3, RZ, PT ;  /* 0x000000ff0300720c */ /* 0x001fda0003f05270 */
[----:B------:R-:W-:Y:S05]  /*0150*/  @P0 BRA `(.L_x_2) ;  /* 0x0000000000600947 */ /* 0x000fea0003800000 */
[----:B------:R-:W0:Y:S01]  /*0160*/  S2UR UR8, SR_CgaCtaId ;  /* 0x00000000000879c3 */ /* 0x000e220000008800 */
[----:B------:R-:W-:Y:S01]  /*0170*/  UMOV UR4, 0x400 ;  /* 0x0000040000047882 */ /* 0x000fe20000000000 */
[----:B------:R-:W-:Y:S01]  /*0180*/  UMOV UR5, 0x1 ;  /* 0x0000000100057882 */ /* 0x000fe20000000000 */
[----:B------:R-:W-:Y:S01]  /*0190*/  UMOV UR6, 0x4 ;  /* 0x0000000400067882 */ /* 0x000fe20000000000 */
[----:B------:R-:W-:Y:S01]  /*01a0*/  ELECT P0, URZ, PT ;  /* 0x00000000003f782f */ /* 0x000fe20003800000 */
[----:B------:R-:W-:-:S04]  /*01b0*/  UIADD3 UR6, -UR6, 0x100000, URZ ;  /* 0x0010000006067890 */ /* 0x000fc8000fffe13f */
[----:B------:R-:W-:Y:S02]  /*01c0*/  USHF.L.U32 UR7, UR6, 0xb, URZ ;  /* 0x0000000b06077899 */ /* 0x000fe4000800063f */
[----:B------:R-:W-:Y:S02]  /*01d0*/  USHF.L.U32 UR6, UR6, 0x1, URZ ;  /* 0x0000000106067899 */ /* 0x000fe4000800063f */
[----:B0-----:R-:W-:Y:S02]  /*01e0*/  ULEA UR8, UR8, UR4, 0x18 ;  /* 0x0000000408087291 */ /* 0x001fe4000f8ec03f */
[----:B------:R-:W-:-:S04]  /*01f0*/  UIADD3 UR4, -UR5, 0x100000, URZ ;  /* 0x0010000005047890 */ /* 0x000fc8000fffe13f */
[----:B------:R-:W-:Y:S02]  /*0200*/  USHF.L.U32 UR5, UR4, 0xb, URZ ;  /* 0x0000000b04057899 */ /* 0x000fe4000800063f */
[----:B------:R-:W-:Y:S01]  /*0210*/  USHF.L.U32 UR4, UR4, 0x1, URZ ;  /* 0x0000000104047899 */ /* 0x000fe2000800063f */
[----:B------:R-:W0:Y:S11]  /*0220*/  FENCE.VIEW.ASYNC.S ;  /* 0x00000000000073c6 */ /* 0x000e360000000000 */
[----:B0-----:R0:W1:Y:S01]  /*0230*/  SYNCS.EXCH.64 URZ, [UR8], UR4 ;  /* 0x00000004083f75b2 */ /* 0x0010620008000100 */
[----:B------:R0:W2:Y:S01]  /*0240*/  SYNCS.EXCH.64 URZ, [UR8+0x28], UR6 ;  /* 0x00002806083f75b2 */ /* 0x0000a20008000100 */
[----:B------:R0:W3:Y:S01]  /*0250*/  SYNCS.EXCH.64 URZ, [UR8+0x8], UR4 ;  /* 0x00000804083f75b2 */ /* 0x0000e20008000100 */
[----:B------:R0:W4:Y:S01]  /*0260*/  SYNCS.EXCH.64 URZ, [UR8+0x30], UR6 ;  /* 0x00003006083f75b2 */ /* 0x0001220008000100 */
[----:B------:R0:W0:Y:S01]  /*0270*/  SYNCS.EXCH.64 URZ, [UR8+0x10], UR4 ;  /* 0x00001004083f75b2 */ /* 0x0000220008000100 */
[----:B------:R0:W0:Y:S01]  /*0280*/  SYNCS.EXCH.64 URZ, [UR8+0x38], UR6 ;  /* 0x00003806083f75b2 */ /* 0x0000220008000100 */
[----:B------:R0:W0:Y:S01]  /*0290*/  SYNCS.EXCH.64 URZ, [UR8+0x18], UR4 ;  /* 0x00001804083f75b2 */ /* 0x0000220008000100 */
[----:B------:R0:W0:Y:S01]  /*02a0*/  SYNCS.EXCH.64 URZ, [UR8+0x40], UR6 ;  /* 0x00004006083f75b2 */ /* 0x0000220008000100 */
[----:B------:R0:W0:Y:S01]  /*02b0*/  SYNCS.EXCH.64 URZ, [UR8+0x20], UR4 ;  /* 0x00002004083f75b2 */ /* 0x0000220008000100 */
[----:B------:R0:W0:Y:S01]  /*02c0*/  SYNCS.EXCH.64 URZ, [UR8+0x48], UR6 ;  /* 0x00004806083f75b2 */ /* 0x0000220008000100 */
[----:B------:R-:W-:Y:S01]  /*02d0*/  NOP ;  /* 0x0000000000007918 */ /* 0x000fe20000000000 */
.L_x_2:
[----:B------:R-:W5:Y:S01]  /*02e0*/  SHFL.IDX PT, R0, R0, RZ, 0x1f ;  /* 0x00001fff00007589 */ /* 0x000f6200000e0000 */
[----:B------:R-:W-:Y:S01]  /*02f0*/  SHF.R.S32.HI R7, RZ, 0x1f, R18 ;  /* 0x0000001fff077819 */ /* 0x000fe20000011412 */
[----:B0-----:R-:W0:Y:S01]  /*0300*/  S2UR UR8, SR_CTAID.X ;  /* 0x00000000000879c3 */ /* 0x001e220000002500 */
[----:B------:R-:W-:Y:S01]  /*0310*/  ELECT P0, URZ, PT ;  /* 0x00000000003f782f */ /* 0x000fe20003800000 */
[----:B------:R-:W1:Y:S01]  /*0320*/  S2R R4, SR_CTAID.Y ;  /* 0x0000000000047919 */ /* 0x000e620000002600 */
[----:B------:R-:W-:Y:S01]  /*0330*/  LEA.HI R7, R7, R18, RZ, 0x7 ;  /* 0x0000001207077211 */ /* 0x000fe200078f38ff */
[----:B------:R-:W-:Y:S01]  /*0340*/  ULDC UR4, c[0x0][0x154] ;  /* 0x0000550000047ab9 */ /* 0x000fe20000000800 */
[----:B------:R-:W-:Y:S01]  /*0350*/  SHF.R.S32.HI R8, RZ, 0x1f, R3 ;  /* 0x0000001fff087819 */ /* 0x000fe20000011403 */
[----:B------:R-:W-:Y:S01]  /*0360*/  NOP ;  /* 0x0000000000007918 */ /* 0x000fe20000000000 */
[----:B------:R-:W-:Y:S01]  /*0370*/  LOP3.LUT R7, R7, 0xffffff80, RZ, 0xc0, !PT ;  /* 0xffffff8007077812 */ /* 0x000fe200078ec0ff */
[----:B------:R-:W2:Y:S01]  /*0380*/  LDC R12, c[0x0][0x140] ;  /* 0x00005000ff0c7b82 */ /* 0x000ea20000000800 */
[----:B------:R-:W-:Y:S01]  /*0390*/  LEA.HI R8, R8, R3, RZ, 0x2 ;  /* 0x0000000308087211 */ /* 0x000fe200078f10ff */
[----:B------:R-:W-:-:S02]  /*03a0*/  NOP ;  /* 0x0000000000007918 */ /* 0x000fc40000000000 */
[----:B------:R-:W-:Y:S01]  /*03b0*/  IMAD.IADD R6, R18, 0x1, -R7 ;  /* 0x0000000112067824 */ /* 0x000fe200078e0a07 */
[----:B------:R-:W-:-:S03]  /*03c0*/  LOP3.LUT R8, R8, 0x3ffffffc, RZ, 0xc0, !PT ;  /* 0x3ffffffc08087812 */ /* 0x000fc600078ec0ff */
[----:B------:R-:W3:Y:S01]  /*03d0*/  LDC R10, c[0x0][0x144] ;  /* 0x00005100ff0a7b82 */ /* 0x000ee20000000800 */
[----:B------:R-:W-:Y:S02]  /*03e0*/  SHF.R.S32.HI R7, RZ, 0x1f, R6 ;  /* 0x0000001fff077819 */ /* 0x000fe40000011406 */
[----:B------:R-:W-:Y:S02]  /*03f0*/  LOP3.LUT P2, RZ, R6, 0x7, RZ, 0xc0, !PT ;  /* 0x0000000706ff7812 */ /* 0x000fe4000784c0ff */
[----:B------:R-:W-:Y:S01]  /*0400*/  LEA.HI R7, R7, R6, RZ, 0x3 ;  /* 0x0000000607077211 */ /* 0x000fe200078f18ff */
[----:B------:R-:W-:Y:S01]  /*0410*/  VIADD R6, R5, 0xffffffff ;  /* 0xffffffff05067836 */ /* 0x000fe20000000000 */
[----:B-----5:R-:W-:Y:S02]  /*0420*/  ISETP.NE.OR P0, PT, R0, RZ, !P0 ;  /* 0x000000ff0000720c */ /* 0x020fe40004705670 */
[--C-:B------:R-:W-:Y:S02]  /*0430*/  SHF.R.S32.HI R0, RZ, 0x3, R7.reuse ;  /* 0x00000003ff007819 */ /* 0x100fe40000011407 */
[----:B------:R-:W-:-:S02]  /*0440*/  SHF.R.S32.HI R7, RZ, 0x1f, R7 ;  /* 0x0000001fff077819 */ /* 0x000fc40000011407 */
[----:B------:R-:W-:Y:S02]  /*0450*/  ISETP.GE.U32.AND P5, PT, R6, 0x2, PT ;  /* 0x000000020600780c */ /* 0x000fe40003fa6070 */
[----:B------:R-:W-:Y:S02]  /*0460*/  LEA.HI R7, R7, R0, RZ, 0x2 ;  /* 0x0000000007077211 */ /* 0x000fe400078f10ff */
[----:B--2---:R-:W-:Y:S02]  /*0470*/  ISETP.EQ.U32.AND P3, PT, R12, 0x1, PT ;  /* 0x000000010c00780c */ /* 0x004fe40003f62070 */
[----:B-1----:R-:W-:Y:S01]  /*0480*/  I2FP.F32.U32 R9, R4 ;  /* 0x0000000400097245 */ /* 0x002fe20000201000 */
[----:B------:R-:W-:Y:S01]  /*0490*/  VOTEU.ALL UP0, P0 ;  /* 0x00000000003f7886 */ /* 0x000fe20000000000 */
[----:B------:R-:W-:Y:S01]  /*04a0*/  LOP3.LUT R7, R7, 0xfffffffc, RZ, 0xc0, !PT ;  /* 0xfffffffc07077812 */ /* 0x000fe200078ec0ff */
[----:B------:R-:W-:Y:S02]  /*04b0*/  VOTEU.ALL UP1, P0 ;  /* 0x00000000003f7886 */ /* 0x000fe40000020000 */
[----:B------:R-:W-:Y:S01]  /*04c0*/  FMUL R11, R9, UR4 ;  /* 0x00000004090b7c20 */ /* 0x000fe20008400000 */
[----:B------:R-:W-:Y:S01]  /*04d0*/  IMAD.IADD R9, R3, 0x1, -R8 ;  /* 0x0000000103097824 */ /* 0x000fe200078e0a08 */
[----:B0-----:R-:W-:Y:S01]  /*04e0*/  I2FP.F32.U32 R8, UR8 ;  /* 0x0000000800087c45 */ /* 0x001fe20008201000 */
[----:B------:R-:W-:Y:S01]  /*04f0*/  IMAD.IADD R0, R0, 0x1, -R7 ;  /* 0x0000000100007824 */ /* 0x000fe200078e0a07 */
[----:B------:R-:W0:Y:S01]  /*0500*/  @!UP0 S2UR UR7, SR_CgaCtaId ;  /* 0x00000000000789c3 */ /* 0x000e220000008800 */
[----:B------:R-:W-:Y:S01]  /*0510*/  ULDC UR4, c[0x0][0x150] ;  /* 0x0000540000047ab9 */ /* 0x000fe20000000800 */
[----:B------:R-:W1:Y:S01]  /*0520*/  F2I.U32.TRUNC.NTZ R11, R11 ;  /* 0x0000000b000b7305 */ /* 0x000e62000020f000 */
[----:B------:R-:W-:Y:S01]  /*0530*/  FMUL R8, R8, UR4 ;  /* 0x0000000408087c20 */ /* 0x000fe20008400000 */
[----:B------:R-:W-:Y:S01]  /*0540*/  SHF.R.S32.HI R3, RZ, 0x1f, R2 ;  /* 0x0000001fff037819 */ /* 0x000fe20000011402 */
[----:B------:R-:W-:Y:S01]  /*0550*/  IMAD R9, R9, 0x4, R0 ;  /* 0x0000000409097824 */ /* 0x000fe200078e0200 */
[----:B------:R-:W-:Y:S01]  /*0560*/  UMOV UR4, 0x20 ;  /* 0x0000002000047882 */ /* 0x000fe20000000000 */
[----:B------:R-:W-:Y:S01]  /*0570*/  @!UP0 UMOV UR6, 0x400 ;  /* 0x0000040000068882 */ /* 0x000fe20000000000 */
[----:B------:R-:W2:Y:S01]  /*0580*/  LDC R7, c[0x0][0x148] ;  /* 0x00005200ff077b82 */ /* 0x000ea20000000800 */
[----:B------:R-:W-:Y:S01]  /*0590*/  LEA.HI R3, R3, R2, RZ, 0x2 ;  /* 0x0000000203037211 */ /* 0x000fe200078f10ff */
[----:B------:R-:W5:Y:S01]  /*05a0*/  F2I.U32.TRUNC.NTZ R8, R8 ;  /* 0x0000000800087305 */ /* 0x000f62000020f000 */
[----:B------:R-:W-:Y:S01]  /*05b0*/  IMAD.SHL.U32 R22, R9, 0x4, RZ ;  /* 0x0000000409167824 */ /* 0x000fe200078e00ff */
[----:B------:R-:W-:-:S04]  /*05c0*/  @!UP0 UIADD3 UR4, -UR4, 0x100000, URZ ;  /* 0x0010000004048890 */ /* 0x000fc8000fffe13f */
[----:B------:R-:W-:Y:S02]  /*05d0*/  @!UP0 USHF.L.U32 UR5, UR4, 0xb, URZ ;  /* 0x0000000b04058899 */ /* 0x000fe4000800063f */
[----:B------:R-:W-:Y:S01]  /*05e0*/  @!UP0 USHF.L.U32 UR4, UR4, 0x1, URZ ;  /* 0x0000000104048899 */ /* 0x000fe2000800063f */
[----:B------:R-:W-:Y:S02]  /*05f0*/  LOP3.LUT R3, R3, 0xfffffffc, RZ, 0xc0, !PT ;  /* 0xfffffffc03037812 */ /* 0x000fe400078ec0ff */
[----:B------:R-:W-:Y:S01]  /*0600*/  LOP3.LUT R22, R9, 0xc, R22, 0x78, !PT ;  /* 0x0000000c09167812 */ /* 0x000fe200078e7816 */
[----:B-1----:R-:W-:Y:S02]  /*0610*/  IMAD.MOV R21, RZ, RZ, -R11 ;  /* 0x000000ffff157224 */ /* 0x002fe400078e0a0b */
[----:B------:R-:W-:Y:S01]  /*0620*/  IMAD.IADD R0, R2, 0x1, -R3 ;  /* 0x0000000102007824 */ /* 0x000fe200078e0a03 */
[----:B0-----:R-:W-:Y:S01]  /*0630*/  @!UP0 ULEA UR6, UR7, UR6, 0x18 ;  /* 0x0000000607068291 */ /* 0x001fe2000f8ec03f */
[----:B-----5:R-:W-:-:S03]  /*0640*/  IMAD.MOV R3, RZ, RZ, -R8 ;  /* 0x000000ffff037224 */ /* 0x020fc600078e0a08 */
[----:B------:R-:W-:Y:S01]  /*0650*/  ISETP.NE.AND P1, PT, R0, 0x3, PT ;  /* 0x000000030000780c */ /* 0x000fe20003f25270 */
[----:B------:R-:W-:Y:S01]  /*0660*/  VOTEU.ALL UP0, P0 ;  /* 0x00000000003f7886 */ /* 0x000fe20000000000 */
[----:B------:R-:W-:Y:S01]  /*0670*/  ISETP.LT.U32.AND P0, PT, R22, 0x2, !P2 ;  /* 0x000000021600780c */ /* 0x000fe20005701070 */
[----:B---3--:R-:W-:Y:S01]  /*0680*/  IMAD R3, R10, R3, UR8 ;  /* 0x000000080a037e24 */ /* 0x008fe2000f8e0203 */
[----:B------:R-:W-:Y:S01]  /*0690*/  ISETP.EQ.OR P1, PT, R0, RZ, !P1 ;  /* 0x000000ff0000720c */ /* 0x000fe20004f22670 */
[----:B--2---:R-:W-:Y:S01]  /*06a0*/  IMAD R9, R7, R21, R4 ;  /* 0x0000001507097224 */ /* 0x004fe200078e0204 */
[C---:B------:R-:W-:Y:S02]  /*06b0*/  ISETP.NE.AND P2, PT, R5.reuse, RZ, PT ;  /* 0x000000ff0500720c */ /* 0x040fe40003f45270 */
[----:B------:R-:W-:Y:S01]  /*06c0*/  ISETP.EQ.AND P1, PT, R5, RZ, P1 ;  /* 0x000000ff0500720c */ /* 0x000fe20000f22270 */
[----:B------:R-:W0:Y:S02]  /*06d0*/  FENCE.VIEW.ASYNC.S ;  /* 0x00000000000073c6 */ /* 0x000e240000000000 */
[----:B0-----:R0:W1:Y:S01]  /*06e0*/  @!UP0 SYNCS.EXCH.64 URZ, [UR6+0x60], UR4 ;  /* 0x00006004063f85b2 */ /* 0x0010620008000100 */
[----:B------:R-:W-:-:S02]  /*06f0*/  ISETP.NE.AND P4, PT, R9, R22, PT ;  /* 0x000000160900720c */ /* 0x000fc40003f85270 */
[----:B------:R-:W-:Y:S02]  /*0700*/  SEL R19, RZ, 0x1, !P1 ;  /* 0x00000001ff137807 */ /* 0x000fe40004800000 */
[----:B------:R-:W-:Y:S02]  /*0710*/  ISETP.EQ.OR P4, PT, R3, RZ, !P4 ;  /* 0x000000ff0300720c */ /* 0x000fe40006782670 */
[----:B------:R-:W-:Y:S02]  /*0720*/  SEL R19, R19, 0x2, P5 ;  /* 0x0000000213137807 */ /* 0x000fe40002800000 */
[----:B------:R-:W-:-:S04]  /*0730*/  PLOP3.LUT P0, PT, P0, P4, PT, 0x80, 0x0 ;  /* 0x000000000000781c */ /* 0x000fc80000709070 */
[----:B------:R-:W-:Y:S01]  /*0740*/  P2R R90, PR, RZ, 0x1 ;  /* 0x00000001ff5a7803 */ /* 0x000fe20000000000 */
[----:B------:R0:W2:Y:S01]  /*0750*/  @!UP1 SYNCS.EXCH.64 URZ, [UR6+0x68], UR4 ;  /* 0x00006804063f95b2 */ /* 0x0000a20008000100 */
[----:B------:R-:W-:Y:S01]  /*0760*/  NOP ;  /* 0x0000000000007918 */ /* 0x000fe20000000000 */
[----:B------:R-:W-:Y:S06]  /*0770*/  @!P3 BRA `(.L_x_3) ;  /* 0x000000000008b947 */ /* 0x000fec0003800000 */
[----:B-12-4-:R-:W-:Y:S01]  /*0780*/  UCGABAR_ARV ;  /* 0x00000000000079c7 */ /* 0x016fe20008000000 */
[----:B------:R-:W-:Y:S05]  /*0790*/  BRA `(.L_x_4) ;  /* 0x0000000000047947 */ /* 0x000fea0003800000 */
.L_x_3:
[----:B-12-4-:R-:W-:Y:S01]  /*07a0*/  NOP ;  /* 0x0000000000007918 */ /* 0x016fe20000000000 */
.L_x_4:
[----:B------:R-:W1:Y:S01]  /*07b0*/  LDC R2, c[0x0][0x65c] ;  /* 0x00019700ff027b82 */ /* 0x000e620000000800 */
[----:B------:R-:W-:Y:S02]  /*07c0*/  IMAD.U32 R8, RZ, RZ, UR8 ;  /* 0x00000008ff087e24 */ /* 0x000fe4000f8e00ff */
[----:B------:R-:W-:Y:S01]  /*07d0*/  IMAD.MOV.U32 R9, RZ, RZ, RZ ;  /* 0x000000ffff097224 */ /* 0x000fe200078e00ff */
[----:B-1----:R-:W-:-:S04]  /*07e0*/  ISETP.NE.AND P1, PT, R2, 0x1, PT ;  /* 0x000000010200780c */ /* 0x002fc80003f25270 */
[----:B------:R-:W-:-:S09]  /*07f0*/  P2R R5, PR, RZ, 0x2 ;  /* 0x00000002ff057803 */ /* 0x000fd20000000000 */
[----:B------:R-:W1:Y:S01]  /*0800*/  @P1 LDC R17, c[0x0][0x10] ;  /* 0x00000400ff111b82 */ /* 0x000e620000000800 */
[----:B------:R-:W-:Y:S02]  /*0810*/  @P1 IMAD.MOV.U32 R5, RZ, RZ, RZ ;  /* 0x000000ffff051224 */ /* 0x000fe400078e00ff */
[----:B------:R-:W-:-:S05]  /*0820*/  @P1 IMAD.MOV.U32 R13, RZ, RZ, RZ ;  /* 0x000000ffff0d1224 */ /* 0x000fca00078e00ff */
[----:B------:R-:W2:Y:S01]  /*0830*/  @!P1 LDC R11, c[0x0][0xc] ;  /* 0x00000300ff0b9b82 */ /* 0x000ea20000000800 */
[----:B-1----:R-:W-:-:S04]  /*0840*/  @P1 IMAD.WIDE.U32 R16, R17, UR8, R4 ;  /* 0x0000000811101c25 */ /* 0x002fc8000f8e0004 */
[----:B------:R-:W-:Y:S02]  /*0850*/  @P1 IMAD.IADD R17, R17, 0x1, R13 ;  /* 0x0000000111111824 */ /* 0x000fe400078e020d */
[----:B--2---:R-:W-:-:S04]  /*0860*/  @!P1 IMAD.WIDE.U32 R8, R4, R11, R8 ;  /* 0x0000000b04089225 */ /* 0x004fc800078e0008 */
[----:B------:R-:W-:Y:S02]  /*0870*/  @!P1 IMAD.MOV.U32 R16, RZ, RZ, R8 ;  /* 0x000000ffff109224 */ /* 0x000fe400078e0008 */
[----:B------:R-:W-:Y:S01]  /*0880*/  @!P1 IMAD.MOV.U32 R17, RZ, RZ, R9 ;  /* 0x000000ffff119224 */ /* 0x000fe200078e0009 */
[----:B------:R-:W-:Y:S06]  /*0890*/  @!P3 BRA `(.L_x_5) ;  /* 0x00000000000cb947 */ /* 0x000fec0003800000 */
[----:B------:R-:W-:Y:S01]  /*08a0*/  UCGABAR_WAIT ;  /* 0x0000000000007dc7 */ /* 0x000fe20008000000 */
[----:B------:R-:W-:Y:S01]  /*08b0*/  CCTL.IVALL ;  /* 0x00000000ff00798f */ /* 0x000fe20002000000 */
[----:B------:R-:W-:Y:S05]  /*08c0*/  BRA `(.L_x_6) ;  /* 0x0000000000047947 */ /* 0x000fea0003800000 */
.L_x_5:
[----:B------:R-:W-:Y:S06]  /*08d0*/  BAR.SYNC.DEFER_BLOCKING 0x0 ;  /* 0x0000000000007b1d */ /* 0x000fec0000010000 */
.L_x_6:
[----:B------:R-:W-:Y:S05]  /*08e0*/  @!P2 BRA `(.L_x_7) ;  /* 0x0000005c0004a947 */ /* 0x000fea0003800000 */
[----:B------:R-:W-:-:S13]  /*08f0*/  ISETP.GT.U32.AND P0, PT, R6, 0x1, PT ;  /* 0x000000010600780c */ /* 0x000fda0003f04070 */
[----:B0-----:R-:W-:Y:S05]  /*0900*/  @P0 EXIT ;  /* 0x000000000000094d */ /* 0x001fea0003800000 */
[----:B------:R-:W-:Y:S01]  /*0910*/  ULDC.64 UR4, c[0x0][0x650] ;  /* 0x0001940000047ab9 */ /* 0x000fe20000000a00 */
[----:B------:R-:W-:Y:S01]  /*0920*/  PRMT R0, RZ, 0x7610, R0 ;  /* 0x00007610ff007816 */ /* 0x000fe20000000000 */
[----:B------:R-:W-:Y:S01]  /*0930*/  IMAD.MOV.U32 R92, RZ, RZ, -0x1 ;  /* 0xffffffffff5c7424 */ /* 0x000fe200078e00ff */
[----:B------:R-:W-:Y:S01]  /*0940*/  ISETP.GE.U32.AND P0, PT, R16, UR4, PT ;  /* 0x0000000410007c0c */ /* 0x000fe2000bf06070 */
[----:B------:R-:W-:Y:S02]  /*0950*/  IMAD.MOV.U32 R93, RZ, RZ, -0x1 ;  /* 0xffffffffff5d7424 */ /* 0x000fe400078e00ff */
[----:B------:R-:W-:Y:S01]  /*0960*/  IMAD.MOV.U32 R89, RZ, RZ, -0x1 ;  /* 0xffffffffff597424 */ /* 0x000fe200078e00ff */
[----:B------:R-:W-:-:S13]  /*0970*/  ISETP.GE.U32.AND.EX P0, PT, R17, UR5, PT, P0 ;  /* 0x0000000511007c0c */ /* 0x000fda000bf06100 */
[----:B------:R-:W-:Y:S05]  /*0980*/  @P0 BRA `(.L_x_8) ;  /* 0x0000000400280947 */ /* 0x000fea0003800000 */
[----:B------:R-:W0:Y:S01]  /*0990*/  LDC.64 R24, c[0x0][0x628] ;  /* 0x00018a00ff187b82 */ /* 0x000e220000000a00 */
[----:B------:R-:W-:Y:S02]  /*09a0*/  IMAD.MOV.U32 R8, RZ, RZ, R16 ;  /* 0x000000ffff087224 */ /* 0x000fe400078e0010 */
[----:B------:R-:W-:-:S05]  /*09b0*/  IMAD.MOV.U32 R9, RZ, RZ, R17 ;  /* 0x000000ffff097224 */ /* 0x000fca00078e0011 */
[----:B------:R-:W1:Y:S08]  /*09c0*/  LDC R0, c[0x0][0x630] ;  /* 0x00018c00ff007b82 */ /* 0x000e700000000800 */
[----:B------:R-:W2:Y:S01]  /*09d0*/  LDC.64 R26, c[0x0][0x620] ;  /* 0x00018800ff1a7b82 */ /* 0x000ea20000000a00 */
[----:B0-----:R-:W-:-:S04]  /*09e0*/  ISETP.NE.U32.AND P0, PT, R24, RZ, PT ;  /* 0x000000ff1800720c */ /* 0x001fc80003f05070 */
[----:B------:R-:W-:-:S13]  /*09f0*/  ISETP.NE.AND.EX P0, PT, R25, RZ, PT, P0 ;  /* 0x000000ff1900720c */ /* 0x000fda0003f05300 */
[----:B-12---:R-:W-:Y:S05]  /*0a00*/  @!P0 BRA `(.L_x_9) ;  /* 0x0000000000288947 */ /* 0x006fea0003800000 */
[----:B------:R-:W0:Y:S02]  /*0a10*/  LDC R13, c[0x0][0x634] ;  /* 0x00018d00ff0d7b82 */ /* 0x000e240000000800 */
[----:B0-----:R-:W-:-:S05]  /*0a20*/  IADD3 R13, P0, R16, R13, RZ ;  /* 0x0000000d100d7210 */ /* 0x001fca0007f1e0ff */
[----:B------:R-:W-:-:S04]  /*0a30*/  IMAD.X R15, RZ, RZ, R17, P0 ;  /* 0x000000ffff0f7224 */ /* 0x000fc800000e0611 */
[----:B------:R-:W-:-:S04]  /*0a40*/  IMAD.WIDE.U32 R8, R15, R24, RZ ;  /* 0x000000180f087225 */ /* 0x000fc800078e00ff */
[----:B------:R-:W-:-:S04]  /*0a50*/  IMAD.WIDE.U32 R10, P0, R13, R25, R8 ;  /* 0x000000190d0a7225 */ /* 0x000fc80007800008 */
[----:B------:R-:W-:-:S04]  /*0a60*/  IMAD.WIDE.U32 R8, R13, R24, RZ ;  /* 0x000000180d087225 */ /* 0x000fc800078e00ff */
[----:B------:R-:W-:Y:S01]  /*0a70*/  IMAD.X R13, RZ, RZ, RZ, P0 ;  /* 0x000000ffff0d7224 */ /* 0x000fe200000e06ff */
[----:B------:R-:W-:Y:S01]  /*0a80*/  IADD3 RZ, P0, R9, R10, RZ ;  /* 0x0000000a09ff7210 */ /* 0x000fe20007f1e0ff */
[----:B------:R-:W-:-:S04]  /*0a90*/  IMAD.MOV.U32 R12, RZ, RZ, R11 ;  /* 0x000000ffff0c7224 */ /* 0x000fc800078e000b */
[----:B------:R-:W-:-:S08]  /*0aa0*/  IMAD.WIDE.U32.X R8, R15, R25, R12, P0 ;  /* 0x000000190f087225 */ /* 0x000fd000000e040c */
.L_x_9:
[----:B------:R-:W0:Y:S01]  /*0ab0*/  LDC.64 R24, c[0x0][0x640] ;  /* 0x00019000ff187b82 */ /* 0x000e220000000a00 */
[-CC-:B------:R-:W-:Y:S01]  /*0ac0*/  SHF.R.U64 R89, R8, R0.reuse, R9.reuse ;  /* 0x0000000008597219 */ /* 0x180fe20000001209 */
[----:B------:R-:W-:Y:S01]  /*0ad0*/  IMAD R28, R7, R21, R4 ;  /* 0x00000015071c7224 */ /* 0x000fe200078e0204 */
[----:B------:R-:W-:Y:S01]  /*0ae0*/  SHF.R.U32.HI R0, RZ, R0, R9 ;  /* 0x00000000ff007219 */ /* 0x000fe20000011609 */
[----:B------:R-:W-:Y:S01]  /*0af0*/  IMAD.MOV.U32 R21, RZ, RZ, 0x1 ;  /* 0x00000001ff157424 */ /* 0x000fe200078e00ff */
[----:B------:R-:W-:-:S03]  /*0b00*/  IADD3 R5, P0, RZ, -R89, RZ ;  /* 0x80000059ff057210 */ /* 0x000fc60007f1e0ff */
[----:B------:R-:W1:Y:S02]  /*0b10*/  LDC R6, c[0x0][0x618] ;  /* 0x00018600ff067b82 */ /* 0x000e640000000800 */
[----:B------:R-:W-:-:S04]  /*0b20*/  IMAD.X R9, RZ, RZ, ~R0, P0 ;  /* 0x000000ffff097224 */ /* 0x000fc800000e0e00 */
[-C--:B------:R-:W-:Y:S02]  /*0b30*/  IMAD R0, R9, R26.reuse, RZ ;  /* 0x0000001a09007224 */ /* 0x080fe400078e02ff */
[----:B------:R-:W2:Y:S01]  /*0b40*/  LDC R11, c[0x0][0x608] ;  /* 0x00018200ff0b7b82 */ /* 0x000ea20000000800 */
[----:B------:R-:W-:-:S04]  /*0b50*/  IMAD.WIDE.U32 R8, R5, R26, R16 ;  /* 0x0000001a05087225 */ /* 0x000fc800078e0010 */
[----:B------:R-:W-:-:S03]  /*0b60*/  IMAD R5, R5, R27, R0 ;  /* 0x0000001b05057224 */ /* 0x000fc600078e0200 */
[----:B------:R-:W3:Y:S01]  /*0b70*/  LDC R12, c[0x0][0x658] ;  /* 0x00019600ff0c7b82 */ /* 0x000ee20000000800 */
[----:B0-----:R-:W-:Y:S01]  /*0b80*/  ISETP.NE.U32.AND P0, PT, R24, RZ, PT ;  /* 0x000000ff1800720c */ /* 0x001fe20003f05070 */
[----:B------:R-:W-:Y:S02]  /*0b90*/  IMAD.IADD R5, R9, 0x1, R5 ;  /* 0x0000000109057824 */ /* 0x000fe400078e0205 */
[----:B------:R-:W-:Y:S01]  /*0ba0*/  IMAD.MOV.U32 R9, RZ, RZ, -0x1 ;  /* 0xffffffffff097424 */ /* 0x000fe200078e00ff */
[----:B------:R-:W-:-:S03]  /*0bb0*/  ISETP.NE.AND.EX P0, PT, R25, RZ, PT, P0 ;  /* 0x000000ff1900720c */ /* 0x000fc60003f05300 */
[----:B------:R-:W0:Y:S01]  /*0bc0*/  LDC R15, c[0x0][0x600] ;  /* 0x00018000ff0f7b82 */ /* 0x000e220000000800 */
[-CC-:B-1----:R-:W-:Y:S02]  /*0bd0*/  SHF.R.U64 R13, R8, R6.reuse, R5.reuse ;  /* 0x00000006080d7219 */ /* 0x182fe40000001205 */
[----:B------:R-:W-:-:S05]  /*0be0*/  SHF.R.U32.HI R0, RZ, R6, R5 ;  /* 0x00000006ff007219 */ /* 0x000fca0000011605 */
[----:B------:R-:W1:Y:S01]  /*0bf0*/  LDC R14, c[0x0][0x648] ;  /* 0x00019200ff0e7b82 */ /* 0x000e620000000800 */
[-CC-:B--2---:R-:W-:Y:S02]  /*0c00*/  SHF.R.U64 R27, R13, R11.reuse, R0.reuse ;  /* 0x0000000b0d1b7219 */ /* 0x184fe40000001200 */
[----:B------:R-:W-:-:S05]  /*0c10*/  SHF.R.U32.HI R5, RZ, R11, R0 ;  /* 0x0000000bff057219 */ /* 0x000fca0000011600 */
[----:B------:R-:W2:Y:S01]  /*0c20*/  LDC R20, c[0x0][0x638] ;  /* 0x00018e00ff147b82 */ /* 0x000ea20000000800 */
[-CC-:B---3--:R-:W-:Y:S02]  /*0c30*/  SHF.R.U64 R26, R27, R12.reuse, R5.reuse ;  /* 0x0000000c1b1a7219 */ /* 0x188fe40000001205 */
[-C--:B------:R-:W-:Y:S02]  /*0c40*/  SHF.L.U32 R0, R9, R12.reuse, RZ ;  /* 0x0000000c09007219 */ /* 0x080fe400000006ff */
[----:B------:R-:W-:Y:S01]  /*0c50*/  SHF.R.U32.HI R5, RZ, R12, R5 ;  /* 0x0000000cff057219 */ /* 0x000fe20000011605 */
[----:B------:R-:W-:Y:S01]  /*0c60*/  IMAD.MOV.U32 R4, RZ, RZ, R26 ;  /* 0x000000ffff047224 */ /* 0x000fe200078e001a */
[----:B------:R-:W-:Y:S01]  /*0c70*/  LOP3.LUT R10, RZ, R0, RZ, 0x33, !PT ;  /* 0x00000000ff0a7212 */ /* 0x000fe200078e33ff */
[----:B------:R-:W3:Y:S01]  /*0c80*/  LDC R23, c[0x0][0x610] ;  /* 0x00018400ff177b82 */ /* 0x000ee20000000800 */
[----:B------:R-:W-:Y:S05]  /*0c90*/  @!P0 BRA `(.L_x_10) ;  /* 0x0000000000288947 */ /* 0x000fea0003800000 */
[----:B------:R-:W4:Y:S02]  /*0ca0*/  LDC R9, c[0x0][0x64c] ;  /* 0x00019300ff097b82 */ /* 0x000f240000000800 */
[----:B----4-:R-:W-:-:S05]  /*0cb0*/  IADD3 R9, P0, R26, R9, RZ ;  /* 0x000000091a097210 */ /* 0x010fca0007f1e0ff */
        /* <DEDUP_REMOVED lines=8> */
.L_x_10:
[----:B-1----:R-:W-:Y:S01]  /*0d40*/  SHF.R.U64 R4, R4, R14, R5 ;  /* 0x0000000e04047219 */ /* 0x002fe20000001205 */
[----:B0-----:R-:W-:Y:S01]  /*0d50*/  VIADD R6, R15, 0xffffffff ;  /* 0xffffffff0f067836 */ /* 0x001fe20000000000 */
[----:B------:R-:W-:Y:S02]  /*0d60*/  SHF.L.U32 R0, R21, R12, RZ ;  /* 0x0000000c15007219 */ /* 0x000fe400000006ff */
[----:B------:R-:W-:Y:S01]  /*0d70*/  LOP3.LUT R5, R27, R10, RZ, 0xc0, !PT ;  /* 0x0000000a1b057212 */ /* 0x000fe200078ec0ff */
[----:B------:R-:W-:Y:S01]  /*0d80*/  IMAD.MOV R7, RZ, RZ, -R4 ;  /* 0x000000ffff077224 */ /* 0x000fe200078e0a04 */
[----:B------:R-:W-:Y:S02]  /*0d90*/  SEL R3, R3, R28, !P1 ;  /* 0x0000001c03037207 */ /* 0x000fe40004800000 */
[----:B------:R-:W-:Y:S01]  /*0da0*/  LOP3.LUT R6, R13, R6, RZ, 0xc0, !PT ;  /* 0x000000060d067212 */ /* 0x000fe200078ec0ff */
[----:B------:R-:W-:Y:S02]  /*0db0*/  IMAD R4, R0, R4, R5 ;  /* 0x0000000400047224 */ /* 0x000fe400078e0205 */
[----:B--2---:R-:W-:-:S02]  /*0dc0*/  IMAD R0, R7, R20, R26 ;  /* 0x0000001407007224 */ /* 0x004fc400078e021a */
[----:B---3--:R-:W-:Y:S02]  /*0dd0*/  IMAD R3, R4, R23, R3 ;  /* 0x0000001704037224 */ /* 0x008fe400078e0203 */
[----:B------:R-:W-:Y:S02]  /*0de0*/  IMAD R92, R0, R15, R6 ;  /* 0x0000000f005c7224 */ /* 0x000fe400078e0206 */
[----:B------:R-:W-:-:S03]  /*0df0*/  IMAD.MOV.U32 R4, RZ, RZ, 0x1 ;  /* 0x00000001ff047424 */ /* 0x000fc600078e00ff */
[----:B------:R-:W-:Y:S02]  /*0e00*/  SEL R93, R92, R3, !P1 ;  /* 0x000000035c5d7207 */ /* 0x000fe40004800000 */
[----:B------:R-:W-:Y:S02]  /*0e10*/  PRMT R0, R4, 0x7610, R0 ;  /* 0x0000761004007816 */ /* 0x000fe40000000000 */
[----:B------:R-:W-:-:S07]  /*0e20*/  SEL R92, R3, R92, !P1 ;  /* 0x0000005c035c7207 */ /* 0x000fce0004800000 */
.L_x_8:
[----:B------:R-:W-:-:S08]  /*0e30*/  NOP ;  /* 0x0000000000007918 */ /* 0x000fd00000000000 */
[----:B------:R-:W0:Y:S02]  /*0e40*/  USETMAXREG.TRY_ALLOC.CTAPOOL UP0, 0xe8 ;  /* 0x000000e8000079c8 */ /* 0x000e240008000600 */
[----:B0-----:R-:W-:-:S13]  /*0e50*/  PLOP3.LUT P0, PT, PT, PT, UP0, 0x80, 0x0 ;  /* 0x000000000000781c */ /* 0x001fda0003f0f008 */
[----:B------:R-:W-:Y:S05]  /*0e60*/  @!P0 BRA `(.L_x_8) ;  /* 0xfffffffc00f08947 */ /* 0x000fea000383ffff */
[----:B------:R-:W-:Y:S01]  /*0e70*/  ULDC.64 UR4, c[0x0][0x598] ;  /* 0x0001660000047ab9 */ /* 0x000fe20000000a00 */
[----:B------:R-:W-:Y:S01]  /*0e80*/  ULDC.64 UR36, c[0x0][0x208] ;  /* 0x0000820000247ab9 */ /* 0x000fe20000000a00 */
[----:B------:R-:W-:-:S04]  /*0e90*/  ISETP.NE.U32.AND P0, PT, RZ, UR4, PT ;  /* 0x00000004ff007c0c */ /* 0x000fc8000bf05070 */
[----:B------:R-:W-:-:S13]  /*0ea0*/  ISETP.NE.AND.EX P0, PT, RZ, UR5, PT, P0 ;  /* 0x00000005ff007c0c */ /* 0x000fda000bf05300 */
[----:B------:R-:W-:Y:S05]  /*0eb0*/  @!P0 BRA `(.L_x_11) ;  /* 0x00000000001c8947 */ /* 0x000fea0003800000 */
[----:B------:R-:W0:Y:S02]  /*0ec0*/  LDC.64 R4, c[0x0][0x598] ;  /* 0x00016600ff047b82 */ /* 0x000e240000000a00 */
[----:B0-----:R-:W2:Y:S02]  /*0ed0*/  LDG.E.64 R4, desc[UR36][R4.64] ;  /* 0x0000002404047981 */ /* 0x001ea4000c1e1b00 */
[----:B--2---:R-:W-:-:S04]  /*0ee0*/  ISETP.NE.U32.AND P0, PT, R4, RZ, PT ;  /* 0x000000ff0400720c */ /* 0x004fc80003f05070 */
[----:B------:R-:W-:-:S13]  /*0ef0*/  ISETP.NE.AND.EX P0, PT, R5, RZ, PT, P0 ;  /* 0x000000ff0500720c */ /* 0x000fda0003f05300 */
[----:B------:R-:W-:Y:S05]  /*0f00*/  @!P0 BRA `(.L_x_11) ;  /* 0x0000000000088947 */ /* 0x000fea0003800000 */
[----:B------:R0:W5:Y:S01]  /*0f10*/  LD.E R23, desc[UR36][R4.64] ;  /* 0x0000002404177980 */ /* 0x000162000c101900 */
[----:B------:R-:W-:Y:S05]  /*0f20*/  BRA `(.L_x_12) ;  /* 0x0000000000247947 */ /* 0x000fea0003800000 */
.L_x_11:
[----:B------:R-:W-:Y:S02]  /*0f30*/  ULDC.64 UR4, c[0x0][0x588] ;  /* 0x0001620000047ab9 */ /* 0x000fe40000000a00 */
[----:B------:R-:W-:-:S04]  /*0f40*/  ISETP.NE.U32.AND P0, PT, RZ, UR4, PT ;  /* 0x00000004ff007c0c */ /* 0x000fc8000bf05070 */
[----:B------:R-:W-:-:S13]  /*0f50*/  ISETP.NE.AND.EX P0, PT, RZ, UR5, PT, P0 ;  /* 0x00000005ff007c0c */ /* 0x000fda000bf05300 */
[----:B------:R-:W-:Y:S05]  /*0f60*/  @!P0 BRA `(.L_x_13) ;  /* 0x00000000000c8947 */ /* 0x000fea0003800000 */
[----:B------:R-:W0:Y:S02]  /*0f70*/  LDC.64 R4, c[0x0][0x588] ;  /* 0x00016200ff047b82 */ /* 0x000e240000000a00 */
[----:B0-----:R1:W5:Y:S01]  /*0f80*/  LDG.E R23, desc[UR36][R4.64] ;  /* 0x0000002404177981 */ /* 0x001362000c1e1900 */
[----:B------:R-:W-:Y:S05]  /*0f90*/  BRA `(.L_x_12) ;  /* 0x0000000000087947 */ /* 0x000fea0003800000 */
.L_x_13:
[----:B------:R-:W-:Y:S02]  /*0fa0*/  ULDC UR4, c[0x0][0x580] ;  /* 0x0001600000047ab9 */ /* 0x000fe40000000800 */
[----:B------:R-:W-:-:S07]  /*0fb0*/  IMAD.U32 R23, RZ, RZ, UR4 ;  /* 0x00000004ff177e24 */ /* 0x000fce000f8e00ff */
.L_x_12:
[----:B------:R-:W-:Y:S02]  /*0fc0*/  ULDC.64 UR4, c[0x0][0x5a0] ;  /* 0x0001680000047ab9 */ /* 0x000fe40000000a00 */
[----:B------:R-:W-:-:S04]  /*0fd0*/  ISETP.NE.U32.AND P0, PT, RZ, UR4, PT ;  /* 0x00000004ff007c0c */ /* 0x000fc8000bf05070 */
[----:B------:R-:W-:-:S13]  /*0fe0*/  ISETP.NE.AND.EX P0, PT, RZ, UR5, PT, P0 ;  /* 0x00000005ff007c0c */ /* 0x000fda000bf05300 */
[----:B------:R-:W-:Y:S05]  /*0ff0*/  @!P0 BRA `(.L_x_14) ;  /* 0x00000000001c8947 */ /* 0x000fea0003800000 */
[----:B01----:R-:W0:Y:S02]  /*1000*/  LDC.64 R4, c[0x0][0x5a0] ;  /* 0x00016800ff047b82 */ /* 0x003e240000000a00 */
[----:B0-----:R-:W2:Y:S02]  /*1010*/  LDG.E.64 R4, desc[UR36][R4.64] ;  /* 0x0000002404047981 */ /* 0x001ea4000c1e1b00 */
[----:B--2---:R-:W-:-:S04]  /*1020*/  ISETP.NE.U32.AND P0, PT, R4, RZ, PT ;  /* 0x000000ff0400720c */ /* 0x004fc80003f05070 */
[----:B------:R-:W-:-:S13]  /*1030*/  ISETP.NE.AND.EX P0, PT, R5, RZ, PT, P0 ;  /* 0x000000ff0500720c */ /* 0x000fda0003f05300 */
[----:B------:R-:W-:Y:S05]  /*1040*/  @!P0 BRA `(.L_x_14) ;  /* 0x0000000000088947 */ /* 0x000fea0003800000 */
[----:B------:R0:W5:Y:S01]  /*1050*/  LD.E R88, desc[UR36][R4.64] ;  /* 0x0000002404587980 */ /* 0x000162000c101900 */
[----:B------:R-:W-:Y:S05]  /*1060*/  BRA `(.L_x_15) ;  /* 0x0000000000247947 */ /* 0x000fea0003800000 */
.L_x_14:
[----:B------:R-:W-:Y:S02]  /*1070*/  ULDC.64 UR4, c[0x0][0x590] ;  /* 0x0001640000047ab9 */ /* 0x000fe40000000a00 */
[----:B------:R-:W-:-:S04]  /*1080*/  ISETP.NE.U32.AND P0, PT, RZ, UR4, PT ;  /* 0x00000004ff007c0c */ /* 0x000fc8000bf05070 */
[----:B------:R-:W-:-:S13]  /*1090*/  ISETP.NE.AND.EX P0, PT, RZ, UR5, PT, P0 ;  /* 0x00000005ff007c0c */ /* 0x000fda000bf05300 */
[----:B------:R-:W-:Y:S05]  /*10a0*/  @!P0 BRA `(.L_x_16) ;  /* 0x00000000000c8947 */ /* 0x000fea0003800000 */
[----:B01----:R-:W0:Y:S02]  /*10b0*/  LDC.64 R4, c[0x0][0x590] ;  /* 0x00016400ff047b82 */ /* 0x003e240000000a00 */
[----:B0-----:R1:W5:Y:S01]  /*10c0*/  LDG.E R88, desc[UR36][R4.64] ;  /* 0x0000002404587981 */ /* 0x001362000c1e1900 */
[----:B------:R-:W-:Y:S05]  /*10d0*/  BRA `(.L_x_15) ;  /* 0x0000000000087947 */ /* 0x000fea0003800000 */
.L_x_16:
[----:B------:R-:W-:Y:S02]  /*10e0*/  ULDC UR4, c[0x0][0x584] ;  /* 0x0001610000047ab9 */ /* 0x000fe40000000800 */
[----:B------:R-:W-:-:S07]  /*10f0*/  IMAD.U32 R88, RZ, RZ, UR4 ;  /* 0x00000004ff587e24 */ /* 0x000fce000f8e00ff */
.L_x_15:
[----:B------:R-:W-:-:S13]  /*1100*/  LOP3.LUT P0, RZ, R0, 0xff, RZ, 0xc0, !PT ;  /* 0x000000ff00ff7812 */ /* 0x000fda000780c0ff */
[----:B------:R-:W-:Y:S05]  /*1110*/  @!P0 EXIT ;  /* 0x000000000000894d */ /* 0x000fea0003800000 */
[----:B------:R-:W-:Y:S01]  /*1120*/  ULDC UR4, c[0x0][0x28c] ;  /* 0x0000a30000047ab9 */ /* 0x000fe20000000800 */
[----:B------:R-:W-:Y:S01]  /*1130*/  LOP3.LUT R91, R19, 0x1, RZ, 0xfc, !PT ;  /* 0x00000001135b7812 */ /* 0x000fe200078efcff */
[----:B------:R-:W-:Y:S01]  /*1140*/  UIADD3 UR4, UR4, 0x1f, URZ ;  /* 0x0000001f04047890 */ /* 0x000fe2000fffe03f */
[----:B------:R-:W-:Y:S01]  /*1150*/  UMOV UR38, URZ ;  /* 0x0000003f00267c82 */ /* 0x000fe20008000000 */
[----:B------:R-:W-:Y:S02]  /*1160*/  UMOV UR39, URZ ;  /* 0x0000003f00277c82 */ /* 0x000fe40008000000 */
[----:B------:R-:W-:-:S04]  /*1170*/  USHF.R.S32.HI UR5, URZ, 0x1f, UR4 ;  /* 0x0000001f3f057899 */ /* 0x000fc80008011404 */
[----:B------:R-:W-:-:S04]  /*1180*/  ULEA.HI UR5, UR5, UR4, URZ, 0x5 ;  /* 0x0000000405057291 */ /* 0x000fc8000f8f283f */
[----:B------:R-:W-:-:S12]  /*1190*/  USHF.R.S32.HI UR40, URZ, 0x5, UR5 ;  /* 0x000000053f287899 */ /* 0x000fd80008011405 */
.L_x_164:
[----:B------:R-:W-:Y:S01]  /*11a0*/  LOP3.LUT R0, R18, 0x80, RZ, 0xc0, !PT ;  /* 0x0000008012007812 */ /* 0x000fe200078ec0ff */
[----:B--2---:R-:W2:Y:S01]  /*11b0*/  S2UR UR7, SR_CgaCtaId ;  /* 0x00000000000779c3 */ /* 0x004ea20000008800 */
[----:B------:R-:W-:Y:S02]  /*11c0*/  UMOV UR6, 0x400 ;  /* 0x0000040000067882 */ /* 0x000fe40000000000 */
[----:B------:R-:W-:-:S06]  /*11d0*/  SHF.R.U32.HI R0, RZ, 0x7, R0 ;  /* 0x00000007ff007819 */ /* 0x000fcc0000011600 */
[----:B---3--:R-:W3:Y:S01]  /*11e0*/  SHFL.IDX PT, R0, R0, RZ, 0x1f ;  /* 0x00001fff00007589 */ /* 0x008ee200000e0000 */
[----:B--2---:R-:W-:Y:S01]  /*11f0*/  ULEA UR6, UR7, UR6, 0x18 ;  /* 0x0000000607067291 */ /* 0x004fe2000f8ec03f */
[----:B---3--:R-:W-:-:S13]  /*1200*/  R2UR UR4, R0 ;  /* 0x00000000000472ca */ /* 0x008fda00000e0000 */
[----:B------:R-:W-:-:S04]  /*1210*/  ULEA.HI UR5, UR4, UR4, URZ, 0x1 ;  /* 0x0000000404057291 */ /* 0x000fc8000f8f083f */
[----:B------:R-:W-:-:S04]  /*1220*/  ULOP3.LUT UR5, UR5, 0xffffe, URZ, 0xc0, !UPT ;  /* 0x000ffffe05057892 */ /* 0x000fc8000f8ec03f */
[----:B------:R-:W-:-:S03]  /*1230*/  UIADD3 UR5, UR4, -UR5, URZ ;  /* 0x8000000504057290 */ /* 0x000fc6000fffe03f */
[----:B------:R-:W-:Y:S01]  /*1240*/  ULDC UR4, c[0x0][0x28c] ;  /* 0x0000a30000047ab9 */ /* 0x000fe20000000800 */
[----:B------:R-:W-:Y:S01]  /*1250*/  ULEA UR5, UR5, UR6, 0xc ;  /* 0x0000000605057291 */ /* 0x000fe2000f8e603f */
[----:B------:R-:W-:-:S03]  /*1260*/  ISETP.LT.AND P0, PT, RZ, UR4, PT ;  /* 0x00000004ff007c0c */ /* 0x000fc6000bf01270 */
[----:B------:R-:W-:-:S04]  /*1270*/  UIADD3 UR5, UR5, 0x100, URZ ;  /* 0x0000010005057890 */ /* 0x000fc8000fffe03f */
[----:B------:R-:W-:-:S04]  /*1280*/  USHF.R.U32.HI UR5, URZ, 0x4, UR5 ;  /* 0x000000043f057899 */ /* 0x000fc80008011605 */
[----:B------:R-:W-:Y:S02]  /*1290*/  ULOP3.LUT UR41, UR5, 0x3fff, URZ, 0xc0, !UPT ;  /* 0x00003fff05297892 */ /* 0x000fe4000f8ec03f */
[----:B-1--45:R-:W-:Y:S10]  /*12a0*/  @P0 BRA `(.L_x_17) ;  /* 0x0000000000400947 */ /* 0x032ff40003800000 */
[----:B------:R-:W-:Y:S01]  /*12b0*/  MOV R0, 0x0 ;  /* 0x0000000000007802 */ /* 0x000fe20000000f00 */
[----:B------:R-:W-:Y:S01]  /*12c0*/  ULDC.64 UR4, c[0x4][0x68] ;  /* 0x01001a0000047ab9 */ /* 0x000fe20000000a00 */
[----:B------:R-:W-:Y:S01]  /*12d0*/  ULDC.64 UR6, c[0x4][0x8] ;  /* 0x0100020000067ab9 */ /* 0x000fe20000000a00 */
[----:B01----:R-:W-:Y:S01]  /*12e0*/  IMAD.U32 R4, RZ, RZ, UR4 ;  /* 0x00000004ff047e24 */ /* 0x003fe2000f8e00ff */
[----:B------:R0:W1:Y:S01]  /*12f0*/  LDC.64 R14, c[0x4][R0] ;  /* 0x01000000000e7b82 */ /* 0x0000620000000a00 */
[----:B------:R-:W-:Y:S01]  /*1300*/  IMAD.U32 R5, RZ, RZ, UR5 ;  /* 0x00000005ff057e24 */ /* 0x000fe2000f8e00ff */
[----:B------:R-:W-:Y:S01]  /*1310*/  ULDC.64 UR4, c[0x4][0x70] ;  /* 0x01001c0000047ab9 */ /* 0x000fe20000000a00 */
[----:B------:R-:W-:Y:S02]  /*1320*/  IMAD.U32 R10, RZ, RZ, UR6 ;  /* 0x00000006ff0a7e24 */ /* 0x000fe4000f8e00ff */
[----:B------:R-:W-:Y:S02]  /*1330*/  IMAD.U32 R6, RZ, RZ, UR4 ;  /* 0x00000004ff067e24 */ /* 0x000fe4000f8e00ff */
[----:B------:R-:W-:-:S02]  /*1340*/  IMAD.U32 R7, RZ, RZ, UR5 ;  /* 0x00000005ff077e24 */ /* 0x000fc4000f8e00ff */
[----:B------:R-:W-:Y:S02]  /*1350*/  IMAD.U32 R11, RZ, RZ, UR7 ;  /* 0x00000007ff0b7e24 */ /* 0x000fe4000f8e00ff */
[----:B------:R-:W-:Y:S02]  /*1360*/  IMAD.MOV.U32 R8, RZ, RZ, 0x1e1 ;  /* 0x000001e1ff087424 */ /* 0x000fe400078e00ff */
[----:B------:R-:W-:Y:S02]  /*1370*/  IMAD.MOV.U32 R12, RZ, RZ, 0x1 ;  /* 0x00000001ff0c7424 */ /* 0x000fe400078e00ff */
[----:B0-----:R-:W-:-:S07]  /*1380*/  IMAD.MOV.U32 R13, RZ, RZ, RZ ;  /* 0x000000ffff0d7224 */ /* 0x001fce00078e00ff */
[----:B------:R-:W-:-:S07]  /*1390*/  LEPC R20, `(.L_x_17) ;  /* 0x000000001014794e */ /* 0x000fce0000000000 */
[----:B-1---5:R-:W-:Y:S05]  /*13a0*/  CALL.ABS.NOINC R14 ;  /* 0x000000000e007343 */ /* 0x022fea0003c00000 */
.L_x_17:
[----:B------:R-:W-:-:S13]  /*13b0*/  ISETP.NE.AND P0, PT, R91, 0x3, PT ;  /* 0x000000035b00780c */ /* 0x000fda0003f05270 */
[----:B------:R-:W-:Y:S05]  /*13c0*/  @!P0 BRA `(.L_x_18) ;  /* 0x0000000000048947 */ /* 0x000fea0003800000 */
[----:B------:R-:W-:Y:S01]  /*13d0*/  BPT.TRAP 0x1 ;  /* 0x000000040000795c */ /* 0x000fe20000300000 */
.L_x_18:
[----:B------:R-:W2:Y:S01]  /*13e0*/  S2UR UR5, SR_CgaCtaId ;  /* 0x00000000000579c3 */ /* 0x000ea20000008800 */
[----:B------:R-:W-:Y:S01]  /*13f0*/  UMOV UR4, 0x400 ;  /* 0x0000040000047882 */ /* 0x000fe20000000000 */
[----:B------:R-:W-:Y:S02]  /*1400*/  IMAD.U32 R0, RZ, RZ, UR38 ;  /* 0x00000026ff007e24 */ /* 0x000fe4000f8e00ff */
[----:B------:R-:W-:-:S03]  /*1410*/  IMAD.U32 R3, RZ, RZ, UR39 ;  /* 0x00000027ff037e24 */ /* 0x000fc6000f8e00ff */
[----:B------:R-:W-:Y:S01]  /*1420*/  SHF.L.U32 R0, R0, 0x1f, RZ ;  /* 0x0000001f00007819 */ /* 0x000fe200000006ff */
[----:B--2---:R-:W-:-:S06]  /*1430*/  ULEA UR4, UR5, UR4, 0x18 ;  /* 0x0000000405047291 */ /* 0x004fcc000f8ec03f */
[----:B------:R-:W-:-:S04]  /*1440*/  IMAD.U32 R6, RZ, RZ, UR4 ;  /* 0x00000004ff067e24 */ /* 0x000fc8000f8e00ff */
[----:B------:R-:W-:-:S04]  /*1450*/  IMAD R3, R3, 0x8, R6 ;  /* 0x0000000803037824 */ /* 0x000fc800078e0206 */
[----:B------:R2:W3:Y:S01]  /*1460*/  SYNCS.PHASECHK.TRANS64.TRYWAIT P1, [R3+URZ], R0 ;  /* 0x00000000030075a7 */ /* 0x0004e2000802017f */
[----:B------:R-:W-:Y:S05]  /*1470*/  @!P0 BRA `(.L_x_19) ;  /* 0x0000000000048947 */ /* 0x000fea0003800000 */
[----:B------:R-:W-:Y:S01]  /*1480*/  BPT.TRAP 0x1 ;  /* 0x000000040000795c */ /* 0x000fe20000300000 */
.L_x_19:
[----:B---3--:R-:W-:Y:S05]  /*1490*/  @P1 BRA `(.L_x_20) ;  /* 0x0000000000081947 */ /* 0x008fea0003800000 */
[----:B------:R-:W3:Y:S02]  /*14a0*/  SYNCS.PHASECHK.TRANS64.TRYWAIT P1, [R3+URZ], R0 ;  /* 0x00000000030075a7 */ /* 0x000ee4000802017f */
[----:B---3--:R-:W-:Y:S05]  /*14b0*/  @!P1 BRA `(.L_x_21) ;  /* 0x00000064009c9947 */ /* 0x008fea0003800000 */
.L_x_20:
[----:B------:R-:W-:-:S04]  /*14c0*/  UISETP.LT.AND UP0, UPT, UR40, 0x1, UPT ;  /* 0x000000012800788c */ /* 0x000fc8000bf01270 */
[----:B------:R-:W-:-:S06]  /*14d0*/  USEL UR4, UR40, 0x1, UP0 ;  /* 0x0000000128047887 */ /* 0x000fcc0008000000 */
[----:B--23--:R-:W-:Y:S01]  /*14e0*/  IMAD.U32 R0, RZ, RZ, UR4 ;  /* 0x00000004ff007e24 */ /* 0x00cfe2000f8e00ff */
[----:B------:R-:W-:Y:S05]  /*14f0*/  WARPSYNC.ALL ;  /* 0x0000000000007948 */ /* 0x000fea0003800000 */
[----:B------:R-:W-:-:S04]  /*1500*/  IADD3 R0, -R0, UR40, RZ ;  /* 0x0000002800007c10 */ /* 0x000fc8000fffe1ff */
[----:B------:R-:W-:Y:S02]  /*1510*/  ISETP.GE.AND P1, PT, R0, 0x1, PT ;  /* 0x000000010000780c */ /* 0x000fe40003f26270 */
[----:B------:R-:W-:Y:S01]  /*1520*/  R2UR UR4, R6 ;  /* 0x00000000060472ca */ /* 0x000fe200000e0000 */
[----:B------:R-:W-:Y:S01]  /*1530*/  ULOP3.LUT UR41, UR41, 0x10000, URZ, 0xfc, !UPT ;  /* 0x0001000029297892 */ /* 0x000fe2000f8efc3f */
[----:B------:R-:W-:Y:S01]  /*1540*/  WARPGROUP.ARRIVE ;  /* 0x00000000000079c5 */ /* 0x000fe20000000000 */
[----:B------:R-:W-:Y:S01]  /*1550*/  UMOV UR5, 0x80000020 ;  /* 0x8000002000057882 */ /* 0x000fe20000000000 */
[----:B------:R-:W-:-:S09]  /*1560*/  UMOV UR7, 0x80000020 ;  /* 0x8000002000077882 */ /* 0x000fd20000000000 */
[----:B------:R-:W-:-:S04]  /*1570*/  UIADD3 UR4, UR4, 0xa100, URZ ;  /* 0x0000a10004047890 */ /* 0x000fc8000fffe03f */
[----:B------:R-:W-:-:S04]  /*1580*/  USHF.R.U32.HI UR4, URZ, 0x4, UR4 ;  /* 0x000000043f047899 */ /* 0x000fc80008011604 */
[----:B------:R-:W-:-:S04]  /*1590*/  ULOP3.LUT UR4, UR4, 0x3fff, URZ, 0xc0, !UPT ;  /* 0x00003fff04047892 */ /* 0x000fc8000f8ec03f */
[----:B------:R-:W-:Y:S02]  /*15a0*/  ULOP3.LUT UR9, UR4, 0x10000, URZ, 0xfc, !UPT ;  /* 0x0001000004097892 */ /* 0x000fe4000f8efc3f */
[----:B------:R-:W-:Y:S02]  /*15b0*/  ULEA UR4, UR39, UR41, 0x9 ;  /* 0x0000002927047291 */ /* 0x000fe4000f8e483f */
[----:B------:R-:W-:-:S09]  /*15c0*/  ULEA UR6, UR39, UR9, 0x9 ;  /* 0x0000000927067291 */ /* 0x000fd2000f8e483f */
[----:B------:R-:W-:Y:S01]  /*15d0*/  HGMMA.64x128x16.F32.BF16 R24, gdesc[UR4], RZ, !UPT, gsb0 ;  /* 0x01e00000041879f0 */ /* 0x000fe2000c0018ff */
[----:B------:R-:W-:Y:S02]  /*15e0*/  UIADD3 UR4, UR4, 0x2, URZ ;  /* 0x0000000204047890 */ /* 0x000fe4000fffe03f */
[----:B------:R-:W-:Y:S01]  /*15f0*/  UIADD3 UR6, UR6, 0x2, URZ ;  /* 0x0000000206067890 */ /* 0x000fe2000fffe03f */
[----:B------:R-:W-:Y:S01]  /*1600*/  UMOV UR5, 0x80000020 ;  /* 0x8000002000057882 */ /* 0x000fe20000000000 */
[----:B------:R-:W-:Y:S01]  /*1610*/  UMOV UR7, 0x80000020 ;  /* 0x8000002000077882 */ /* 0x000fe20000000000 */
[----:B------:R-:W-:Y:S02]  /*1620*/  WARPGROUP.DEPBAR.LE gsb0, 0x0 ;  /* 0x00008000000079c5 */ /* 0x000fe40000010000 */
[----:B------:R-:W-:-:S06]  /*1630*/  WARPGROUP.ARRIVE ;  /* 0x00000000000079c5 */ /* 0x000fcc0000000000 */
[----:B------:R-:W-:Y:S03]  /*1640*/  HGMMA.64x128x16.F32.BF16 R24, gdesc[UR4], R24, gsb0 ;  /* 0x01e00000041879f0 */ /* 0x000fe60008001818 */
[----:B------:R-:W-:Y:S02]  /*1650*/  WARPGROUP.DEPBAR.LE gsb0, 0x0 ;  /* 0x00008000000079c5 */ /* 0x000fe40000010000 */
[----:B------:R-:W-:Y:S05]  /*1660*/  @!P1 BRA `(.L_x_22) ;  /* 0x0000000000e49947 */ /* 0x000fea0003800000 */
[----:B------:R-:W-:Y:S02]  /*1670*/  UIADD3 UR4, UR39, 0x1, URZ ;  /* 0x0000000127047890 */ /* 0x000fe4000fffe03f */
[----:B------:R-:W-:Y:S02]  /*1680*/  IMAD.U32 R3, RZ, RZ, UR39 ;  /* 0x00000027ff037e24 */ /* 0x000fe4000f8e00ff */
[----:B------:R-:W-:-:S04]  /*1690*/  UISETP.NE.AND UP0, UPT, UR4, 0x5, UPT ;  /* 0x000000050400788c */ /* 0x000fc8000bf05270 */
[----:B------:R-:W-:Y:S02]  /*16a0*/  USEL UR5, URZ, 0x1, UP0 ;  /* 0x000000013f057887 */ /* 0x000fe40008000000 */
[----:B------:R-:W-:Y:S02]  /*16b0*/  USEL UR8, UR4, URZ, UP0 ;  /* 0x0000003f04087287 */ /* 0x000fe40008000000 */
[----:B------:R-:W-:-:S06]  /*16c0*/  ULOP3.LUT UR5, UR38, UR5, URZ, 0x3c, !UPT ;  /* 0x0000000526057292 */ /* 0x000fcc000f8e3c3f */
[----:B------:R-:W-:-:S07]  /*16d0*/  IMAD.U32 R7, RZ, RZ, UR5 ;  /* 0x00000005ff077e24 */ /* 0x000fce000f8e00ff */
.L_x_29:
[----:B------:R-:W-:Y:S05]  /*16e0*/  @!P0 BRA `(.L_x_23) ;  /* 0x0000000000048947 */ /* 0x000fea0003800000 */
[----:B------:R-:W-:Y:S01]  /*16f0*/  BPT.TRAP 0x1 ;  /* 0x000000040000795c */ /* 0x000fe20000300000 */
.L_x_23:
[----:B------:R-:W2:Y:S01]  /*1700*/  S2UR UR5, SR_CgaCtaId ;  /* 0x00000000000579c3 */ /* 0x000ea20000008800 */
[----:B------:R-:W-:Y:S01]  /*1710*/  UMOV UR4, 0x400 ;  /* 0x0000040000047882 */ /* 0x000fe20000000000 */
[----:B01----:R-:W-:Y:S01]  /*1720*/  IMAD.U32 R5, RZ, RZ, UR8 ;  /* 0x00000008ff057e24 */ /* 0x003fe2000f8e00ff */
[----:B------:R-:W-:Y:S01]  /*1730*/  SHF.L.U32 R4, R7, 0x1f, RZ ;  /* 0x0000001f07047819 */ /* 0x000fe200000006ff */
[----:B--2---:R-:W-:-:S06]  /*1740*/  ULEA UR4, UR5, UR4, 0x18 ;  /* 0x0000000405047291 */ /* 0x004fcc000f8ec03f */
[----:B------:R-:W-:-:S04]  /*1750*/  IMAD.U32 R6, RZ, RZ, UR4 ;  /* 0x00000004ff067e24 */ /* 0x000fc8000f8e00ff */
[----:B------:R-:W-:-:S04]  /*1760*/  IMAD R5, R5, 0x8, R6 ;  /* 0x0000000805057824 */ /* 0x000fc800078e0206 */
[----:B------:R0:W1:Y:S01]  /*1770*/  SYNCS.PHASECHK.TRANS64.TRYWAIT P1, [R5+URZ], R4 ;  /* 0x00000004050075a7 */ /* 0x000062000802017f */
[----:B------:R-:W-:Y:S05]  /*1780*/  @!P0 BRA `(.L_x_24) ;  /* 0x0000000000048947 */ /* 0x000fea0003800000 */
[----:B------:R-:W-:Y:S01]  /*1790*/  BPT.TRAP 0x1 ;  /* 0x000000040000795c */ /* 0x000fe20000300000 */
.L_x_24:
[----:B-1----:R-:W-:Y:S05]  /*17a0*/  @P1 BRA `(.L_x_25) ;  /* 0x0000000000081947 */ /* 0x002fea0003800000 */
[----:B------:R-:W1:Y:S02]  /*17b0*/  SYNCS.PHASECHK.TRANS64.TRYWAIT P1, [R5+URZ], R4 ;  /* 0x00000004050075a7 */ /* 0x000e64000802017f */
[----:B-1----:R-:W-:Y:S05]  /*17c0*/  @!P1 BRA `(.L_x_26) ;  /* 0x0000006000ec9947 */ /* 0x002fea0003800000 */
.L_x_25:
[----:B------:R-:W-:Y:S01]  /*17d0*/  ULEA UR4, UR8, UR41, 0x9 ;  /* 0x0000002908047291 */ /* 0x000fe2000f8e483f */
[----:B------:R-:W-:Y:S01]  /*17e0*/  WARPGROUP.ARRIVE ;  /* 0x00000000000079c5 */ /* 0x000fe20000000000 */
[----:B------:R-:W-:Y:S01]  /*17f0*/  ULEA UR6, UR8, UR9, 0x9 ;  /* 0x0000000908067291 */ /* 0x000fe2000f8e483f */
[----:B------:R-:W-:Y:S01]  /*1800*/  UMOV UR5, 0x80000020 ;  /* 0x8000002000057882 */ /* 0x000fe20000000000 */
[----:B------:R-:W-:-:S07]  /*1810*/  UMOV UR7, 0x80000020 ;  /* 0x8000002000077882 */ /* 0x000fce0000000000 */
[----:B------:R-:W-:Y:S01]  /*1820*/  HGMMA.64x128x16.F32.BF16 R24, gdesc[UR4], R24, gsb0 ;  /* 0x01e00000041879f0 */ /* 0x000fe20008001818 */
        /* <DEDUP_REMOVED lines=9> */
[----:B------:R-:W-:Y:S01]  /*18c0*/  BPT.TRAP 0x1 ;  /* 0x000000040000795c */ /* 0x000fe20000300000 */
.L_x_27:
[----:B------:R-:W-:-:S13]  /*18d0*/  ISETP.NE.AND P1, PT, R90, RZ, PT ;  /* 0x000000ff5a00720c */ /* 0x000fda0003f25270 */
[----:B01----:R-:W-:-:S04]  /*18e0*/  @P1 IMAD R4, R3, 0x8, R6 ;  /* 0x0000000803041824 */ /* 0x003fc800078e0206 */
[----:B------:R-:W-:-:S05]  /*18f0*/  @P1 VIADD R5, R4, 0x28 ;  /* 0x0000002804051836 */ /* 0x000fca0000000000 */
[----:B------:R-:W-:-:S04]  /*1900*/  @P1 PRMT R5, R22, 0x654, R5 ;  /* 0x0000065416051816 */ /* 0x000fc80000000005 */
[----:B------:R0:W-:Y:S01]  /*1910*/  @P1 SYNCS.ARRIVE.TRANS64.RED.A1T0 RZ, [R5+URZ], RZ ;  /* 0x000000ff05ff19a7 */ /* 0x0001e2000810043f */
[----:B------:R-:W-:-:S13]  /*1920*/  ISETP.GT.U32.AND P1, PT, R19, 0x1, PT ;  /* 0x000000011300780c */ /* 0x000fda0003f24070 */
[----:B0-----:R-:W-:Y:S05]  /*1930*/  @P1 BRA `(.L_x_28) ;  /* 0x0000000000041947 */ /* 0x001fea0003800000 */
[----:B------:R-:W-:Y:S01]  /*1940*/  BPT.TRAP 0x1 ;  /* 0x000000040000795c */ /* 0x000fe20000300000 */
.L_x_28:
[----:B------:R-:W-:Y:S01]  /*1950*/  UIADD3 UR8, UR8, 0x1, URZ ;  /* 0x0000000108087890 */ /* 0x000fe2000fffe03f */
[C---:B------:R-:W-:Y:S01]  /*1960*/  ISETP.GT.AND P2, PT, R0.reuse, 0x1, PT ;  /* 0x000000010000780c */ /* 0x040fe20003f44270 */
[----:B------:R-:W-:Y:S02]  /*1970*/  VIADD R3, R3, 0x1 ;  /* 0x0000000103037836 */ /* 0x000fe40000000000 */
[----:B------:R-:W-:Y:S01]  /*1980*/  UISETP.NE.AND UP0, UPT, UR8, 0x5, UPT ;  /* 0x000000050800788c */ /* 0x000fe2000bf05270 */
[----:B------:R-:W-:Y:S02]  /*1990*/  VIADD R0, R0, 0xffffffff ;  /* 0xffffffff00007836 */ /* 0x000fe40000000000 */
[C---:B------:R-:W-:Y:S01]  /*19a0*/  ISETP.NE.AND P1, PT, R3.reuse, 0x5, PT ;  /* 0x000000050300780c */ /* 0x040fe20003f25270 */
[----:B------:R-:W-:Y:S02]  /*19b0*/  USEL UR4, URZ, 0x1, UP0 ;  /* 0x000000013f047887 */ /* 0x000fe40008000000 */
[----:B------:R-:W-:Y:S01]  /*19c0*/  USEL UR8, UR8, URZ, UP0 ;  /* 0x0000003f08087287 */ /* 0x000fe20008000000 */
[----:B------:R-:W-:-:S03]  /*19d0*/  SEL R3, R3, RZ, P1 ;  /* 0x000000ff03037207 */ /* 0x000fc60000800000 */
[----:B------:R-:W-:Y:S01]  /*19e0*/  LOP3.LUT R7, R7, UR4, RZ, 0x3c, !PT ;  /* 0x0000000407077c12 */ /* 0x000fe2000f8e3cff */
[----:B------:R-:W-:Y:S07]  /*19f0*/  @P2 BRA `(.L_x_29) ;  /* 0xfffffffc00382947 */ /* 0x000fee000383ffff */
.L_x_22:
[----:B------:R-:W2:Y:S02]  /*1a00*/  LDC R0, c[0x0][0x28c] ;  /* 0x0000a300ff007b82 */ /* 0x000ea40000000800 */
[----:B--2---:R-:W-:-:S13]  /*1a10*/  ISETP.GE.AND P1, PT, R0, 0x1, PT ;  /* 0x000000010000780c */ /* 0x004fda0003f26270 */
[----:B------:R-:W-:Y:S05]  /*1a20*/  @!P1 BRA `(.L_x_30) ;  /* 0x0000000000509947 */ /* 0x000fea0003800000 */
[----:B------:R-:W-:Y:S05]  /*1a30*/  @!P0 BRA `(.L_x_31) ;  /* 0x0000000000048947 */ /* 0x000fea0003800000 */
[----:B------:R-:W-:Y:S01]  /*1a40*/  BPT.TRAP 0x1 ;  /* 0x000000040000795c */ /* 0x000fe20000300000 */
.L_x_31:
[----:B------:R-:W-:Y:S01]  /*1a50*/  ISETP.NE.AND P1, PT, R90, RZ, PT ;  /* 0x000000ff5a00720c */ /* 0x000fe20003f25270 */
[----:B------:R-:W-:Y:S01]  /*1a60*/  BSSY B0, `(.L_x_32) ;  /* 0x000000e000007945 */ /* 0x000fe20003800000 */
[----:B------:R-:W-:-:S11]  /*1a70*/  ISETP.GT.U32.AND P0, PT, R19, 0x1, PT ;  /* 0x000000011300780c */ /* 0x000fd60003f04070 */
[----:B------:R-:W-:Y:S05]  /*1a80*/  @!P1 BRA `(.L_x_33) ;  /* 0x00000000002c9947 */ /* 0x000fea0003800000 */
[----:B------:R-:W-:-:S04]  /*1a90*/  UISETP.LT.AND UP0, UPT, UR40, 0x1, UPT ;  /* 0x000000012800788c */ /* 0x000fc8000bf01270 */
[----:B------:R-:W-:-:S04]  /*1aa0*/  USEL UR6, UR40, 0x1, UP0 ;  /* 0x0000000128067887 */ /* 0x000fc80008000000 */
[----:B------:R-:W-:-:S04]  /*1ab0*/  UIADD3 UR6, UR39, UR40, -UR6 ;  /* 0x0000002827067290 */ /* 0x000fc8000fffe806 */
[----:B------:R-:W-:-:S04]  /*1ac0*/  UIMAD.WIDE.U32 UR4, UR6, -0x33333333, URZ ;  /* 0xcccccccd060478a5 */ /* 0x000fc8000f8e003f */
[----:B------:R-:W-:-:S04]  /*1ad0*/  USHF.R.U32.HI UR4, URZ, 0x2, UR5 ;  /* 0x000000023f047899 */ /* 0x000fc80008011605 */
[----:B------:R-:W-:-:S06]  /*1ae0*/  UIMAD UR6, UR4, -0x5, UR6 ;  /* 0xfffffffb040678a4 */ /* 0x000fcc000f8e0206 */
[----:B------:R-:W-:-:S04]  /*1af0*/  IMAD.U32 R3, RZ, RZ, UR6 ;  /* 0x00000006ff037e24 */ /* 0x000fc8000f8e00ff */
[----:B------:R-:W-:-:S04]  /*1b00*/  IMAD R0, R3, 0x8, R6 ;  /* 0x0000000803007824 */ /* 0x000fc800078e0206 */
[----:B------:R-:W-:-:S05]  /*1b10*/  VIADD R3, R0, 0x28 ;  /* 0x0000002800037836 */ /* 0x000fca0000000000 */
[----:B------:R-:W-:-:S04]  /*1b20*/  PRMT R3, R22, 0x654, R3 ;  /* 0x0000065416037816 */ /* 0x000fc80000000003 */
[----:B------:R2:W-:Y:S03]  /*1b30*/  SYNCS.ARRIVE.TRANS64.RED.A1T0 RZ, [R3+URZ], RZ ;  /* 0x000000ff03ff79a7 */ /* 0x0005e6000810043f */
.L_x_33:
[----:B------:R-:W-:Y:S05]  /*1b40*/  BSYNC B0 ;  /* 0x0000000000007941 */ /* 0x000fea0003800000 */
.L_x_32:
[----:B------:R-:W-:Y:S05]  /*1b50*/  @P0 BRA `(.L_x_30) ;  /* 0x0000000000040947 */ /* 0x000fea0003800000 */
[----:B------:R-:W-:Y:S01]  /*1b60*/  BPT.TRAP 0x1 ;  /* 0x000000040000795c */ /* 0x000fe20000300000 */
.L_x_30:
[----:B------:R-:W3:Y:S01]  /*1b70*/  LDC R6, c[0x0][0x288] ;  /* 0x0000a200ff067b82 */ /* 0x000ee20000000800 */
[--C-:B------:R-:W-:Y:S01]  /*1b80*/  SHF.R.U32.HI R0, RZ, 0x2, R18.reuse ;  /* 0x00000002ff007819 */ /* 0x100fe20000011612 */
[----:B------:R-:W-:Y:S01]  /*1b90*/  IMAD.SHL.U32 R93, R93, 0x80, RZ ;  /* 0x000000805d5d7824 */ /* 0x000fe200078e00ff */
[----:B01----:R-:W-:Y:S01]  /*1ba0*/  SHF.R.U32.HI R5, RZ, 0x7, R18 ;  /* 0x00000007ff057819 */ /* 0x003fe20000011612 */
[----:B------:R-:W-:Y:S01]  /*1bb0*/  UIADD3 UR39, UR40, UR39, URZ ;  /* 0x0000002728277290 */ /* 0x000fe2000fffe03f */
[----:B--2---:R-:W-:Y:S01]  /*1bc0*/  LOP3.LUT R3, R0, 0x7, RZ, 0xc0, !PT ;  /* 0x0000000700037812 */ /* 0x004fe200078ec0ff */
[----:B------:R-:W-:Y:S01]  /*1bd0*/  ULDC UR7, c[0x0][0x284] ;  /* 0x0000a10000077ab9 */ /* 0x000fe20000000800 */
[----:B------:R-:W-:Y:S01]  /*1be0*/  LOP3.LUT R0, R5, 0x1, RZ, 0xc0, !PT ;  /* 0x0000000105007812 */ /* 0x000fe200078ec0ff */
[----:B------:R-:W-:Y:S01]  /*1bf0*/  UISETP.GT.U32.AND UP0, UPT, UR39, 0x4, UPT ;  /* 0x000000042700788c */ /* 0x000fe2000bf04070 */
[C---:B------:R-:W-:Y:S01]  /*1c00*/  LOP3.LUT R4, R18.reuse, 0x60, RZ, 0xc0, !PT ;  /* 0x0000006012047812 */ /* 0x040fe200078ec0ff */
[----:B------:R-:W-:Y:S01]  /*1c10*/  UISETP.GE.U32.AND UP1, UPT, UR40, 0x5, UPT ;  /* 0x000000052800788c */ /* 0x000fe2000bf26070 */
[----:B------:R-:W-:Y:S01]  /*1c20*/  LOP3.LUT R5, R18, 0x3, RZ, 0xc0, !PT ;  /* 0x0000000312057812 */ /* 0x000fe200078ec0ff */
[----:B------:R-:W-:Y:S01]  /*1c30*/  IMAD.SHL.U32 R8, R0, 0x40, RZ ;  /* 0x0000004000087824 */ /* 0x000fe200078e00ff */
[----:B------:R-:W-:Y:S01]  /*1c40*/  SHF.R.U32.HI R4, RZ, 0x1, R4 ;  /* 0x00000001ff047819 */ /* 0x000fe20000011604 */
[----:B------:R-:W-:Y:S01]  /*1c50*/  UISETP.LT.U32.AND UP0, UPT, UR40, 0x5, UP0 ;  /* 0x000000052800788c */ /* 0x000fe20008701070 */
[----:B------:R-:W-:Y:S01]  /*1c60*/  SHF.R.S32.HI R15, RZ, 0x1f, R89 ;  /* 0x0000001fff0f7819 */ /* 0x000fe20000011459 */
[----:B------:R-:W-:Y:S01]  /*1c70*/  ULDC.64 UR8, c[0x0][0x5d0] ;  /* 0x0001740000087ab9 */ /* 0x000fe20000000a00 */
[--C-:B------:R-:W-:Y:S01]  /*1c80*/  IADD3 R7, RZ, -R4, -R3.reuse ;  /* 0x80000004ff077210 */ /* 0x100fe20007ffe803 */
[----:B------:R-:W-:Y:S01]  /*1c90*/  UIMAD.WIDE.U32 UR4, UR39, -0x33333333, URZ ;  /* 0xcccccccd270478a5 */ /* 0x000fe2000f8e003f */
[----:B------:R-:W-:Y:S01]  /*1ca0*/  LOP3.LUT R3, R8, 0x40, R3, 0xe2, !PT ;  /* 0x0000004008037812 */ /* 0x000fe200078ee203 */
[----:B------:R-:W-:Y:S01]  /*1cb0*/  IMAD.SHL.U32 R8, R18, 0x2, RZ ;  /* 0x0000000212087824 */ /* 0x000fe200078e00ff */
[----:B------:R-:W-:Y:S01]  /*1cc0*/  USEL UR6, URZ, 0x1, !UP0 ;  /* 0x000000013f067887 */ /* 0x000fe2000c000000 */
[C---:B------:R-:W-:Y:S01]  /*1cd0*/  IMAD.WIDE R10, R92.reuse, 0x80, RZ ;  /* 0x000000805c0a7825 */ /* 0x040fe200078e02ff */
[----:B------:R-:W-:Y:S01]  /*1ce0*/  USHF.R.U32.HI UR4, URZ, 0x2, UR5 ;  /* 0x000000023f047899 */ /* 0x000fe20008011605 */
[----:B---3--:R-:W-:Y:S01]  /*1cf0*/  ISETP.GE.AND P0, PT, R93, R6, PT ;  /* 0x000000065d00720c */ /* 0x008fe20003f06270 */
[----:B------:R-:W-:Y:S01]  /*1d00*/  ULOP3.LUT UR38, UR38, UR6, URZ, 0x3c, !UPT ;  /* 0x0000000626267292 */ /* 0x000fe2000f8e3c3f */
[----:B------:R-:W-:Y:S01]  /*1d10*/  IMAD R12, R5, -0x2, R6 ;  /* 0xfffffffe050c7824 */ /* 0x000fe200078e0206 */
[----:B------:R-:W-:Y:S01]  /*1d20*/  LOP3.LUT R8, R93, 0x6, R8, 0xf8, !PT ;  /* 0x000000065d087812 */ /* 0x000fe200078ef808 */
[----:B------:R-:W-:Y:S01]  /*1d30*/  IMAD.SHL.U32 R5, R92, 0x80, RZ ;  /* 0x000000805c057824 */ /* 0x000fe200078e00ff */
[----:B------:R-:W-:Y:S01]  /*1d40*/  LOP3.LUT R107, R10, R3, R4, 0xfe, !PT ;  /* 0x000000030a6b7212 */ /* 0x000fe200078efe04 */
[----:B------:R-:W-:Y:S01]  /*1d50*/  IMAD R6, R15, UR8, RZ ;  /* 0x000000080f067c24 */ /* 0x000fe2000f8e02ff */
[----:B------:R-:W-:Y:S01]  /*1d60*/  SHF.R.S32.HI R9, RZ, 0x1f, R8 ;  /* 0x0000001fff097819 */ /* 0x000fe20000011408 */
[----:B------:R-:W-:Y:S01]  /*1d70*/  IMAD R0, R0, -0x40, R7 ;  /* 0xffffffc000007824 */ /* 0x000fe200078e0207 */
[----:B------:R-:W-:Y:S01]  /*1d80*/  ISETP.GE.OR P0, PT, R5, UR7, P0 ;  /* 0x0000000705007c0c */ /* 0x000fe20008706670 */
[C---:B------:R-:W-:Y:S01]  /*1d90*/  IMAD R13, R89.reuse, UR9, R6 ;  /* 0x00000009590d7c24 */ /* 0x040fe2000f8e0206 */
[----:B------:R-:W-:Y:S01]  /*1da0*/  UIMAD UR39, UR4, -0x5, UR39 ;  /* 0xfffffffb042778a4 */ /* 0x000fe2000f8e0227 */
[----:B------:R-:W-:Y:S01]  /*1db0*/  IMAD.WIDE.U32 R6, R89, UR8, R8 ;  /* 0x0000000859067c25 */ /* 0x000fe2000f8e0008 */
[----:B------:R-:W-:Y:S01]  /*1dc0*/  @UP1 ULOP3.LUT UR38, UR38, 0x1, UR4, 0x78, !UPT ;  /* 0x0000000126261892 */ /* 0x000fe2000f8e7804 */
[----:B------:R-:W-:-:S02]  /*1dd0*/  IADD3 R3, -R5, UR7, R0 ;  /* 0x0000000705037c10 */ /* 0x000fc4000fffe100 */
[----:B------:R-:W-:Y:S02]  /*1de0*/  IMAD.IADD R7, R7, 0x1, R13 ;  /* 0x0000000107077824 */ /* 0x000fe400078e020d */
[----:B------:R-:W-:Y:S02]  /*1df0*/  IMAD.IADD R4, R12, 0x1, -R93 ;  /* 0x000000010c047824 */ /* 0x000fe400078e0a5d */
[----:B------:R-:W-:Y:S02]  /*1e00*/  IMAD.MOV.U32 R0, RZ, RZ, -0x1 ;  /* 0xffffffffff007424 */ /* 0x000fe400078e00ff */
[----:B------:R-:W-:Y:S05]  /*1e10*/  @P0 BRA `(.L_x_34) ;  /* 0x00000040000c0947 */ /* 0x000fea0003800000 */
[----:B------:R-:W0:Y:S01]  /*1e20*/  LDC.64 R100, c[0x0][0x5c8] ;  /* 0x00017200ff647b82 */ /* 0x000e220000000a00 */
[----:B-----5:R-:W-:Y:S01]  /*1e30*/  FSETP.NEU.AND P1, PT, R88, RZ, PT ;  /* 0x000000ff5800720b */ /* 0x020fe20003f2d000 */
[----:B------:R-:W-:Y:S01]  /*1e40*/  BSSY B0, `(.L_x_34) ;  /* 0x0000400000007945 */ /* 0x000fe20003800000 */
[----:B------:R-:W-:-:S04]  /*1e50*/  ISETP.GT.AND P0, PT, R4, RZ, PT ;  /* 0x000000ff0400720c */ /* 0x000fc80003f04270 */
[----:B------:R-:W-:Y:S01]  /*1e60*/  ISETP.GT.AND P3, PT, R3, RZ, P0 ;  /* 0x000000ff0300720c */ /* 0x000fe20000764270 */
[-C--:B0-----:R-:W-:Y:S02]  /*1e70*/  IMAD R12, R11, R100.reuse, RZ ;  /* 0x000000640b0c7224 */ /* 0x081fe400078e02ff */
[----:B------:R-:W-:-:S04]  /*1e80*/  IMAD.WIDE.U32 R92, R107, R100, R6 ;  /* 0x000000646b5c7225 */ /* 0x000fc800078e0006 */
[----:B------:R-:W-:-:S04]  /*1e90*/  IMAD R5, R107, R101, R12 ;  /* 0x000000656b057224 */ /* 0x000fc800078e020c */
[----:B------:R-:W-:Y:S01]  /*1ea0*/  IMAD.IADD R109, R93, 0x1, R5 ;  /* 0x000000015d6d7824 */ /* 0x000fe200078e0205 */
[----:B------:R-:W-:Y:S06]  /*1eb0*/  @!P1 BRA `(.L_x_35) ;  /* 0x0000002c00289947 */ /* 0x000fec0003800000 */
[----:B------:R-:W0:Y:S01]  /*1ec0*/  LDC.64 R96, c[0x0][0x5b8] ;  /* 0x00016e00ff607b82 */ /* 0x000e220000000a00 */
[----:B------:R-:W-:-:S07]  /*1ed0*/  ULDC.64 UR4, c[0x0][0x5c0] ;  /* 0x0001700000047ab9 */ /* 0x000fce0000000a00 */
[----:B------:R-:W1:Y:S08]  /*1ee0*/  LDC.64 R102, c[0x0][0x5b0] ;  /* 0x00016c00ff667b82 */ /* 0x000e700000000a00 */
[----:B------:R-:W2:Y:S01]  /*1ef0*/  LDC.64 R104, c[0x0][0x5a8] ;  /* 0x00016a00ff687b82 */ /* 0x000ea20000000a00 */
[-C--:B0-----:R-:W-:Y:S02]  /*1f00*/  IMAD R6, R15, R96.reuse, RZ ;  /* 0x000000600f067224 */ /* 0x081fe400078e02ff */
[----:B------:R-:W-:-:S04]  /*1f10*/  IMAD.WIDE.U32 R94, R89, R96, R8 ;  /* 0x00000060595e7225 */ /* 0x000fc800078e0008 */
[----:B------:R-:W-:Y:S02]  /*1f20*/  IMAD R97, R89, R97, R6 ;  /* 0x0000006159617224 */ /* 0x000fe400078e0206 */
[-C--:B-1----:R-:W-:Y:S02]  /*1f30*/  IMAD R10, R11, R102.reuse, RZ ;  /* 0x000000660b0a7224 */ /* 0x082fe400078e02ff */
[----:B------:R-:W-:Y:S02]  /*1f40*/  IMAD.IADD R13, R95, 0x1, R97 ;  /* 0x000000015f0d7824 */ /* 0x000fe400078e0261 */
[----:B------:R-:W-:Y:S02]  /*1f50*/  IMAD.MOV.U32 R12, RZ, RZ, R94 ;  /* 0x000000ffff0c7224 */ /* 0x000fe400078e005e */
[C---:B------:R-:W-:Y:S02]  /*1f60*/  IMAD R99, R107.reuse, R103, R10 ;  /* 0x000000676b637224 */ /* 0x040fe400078e020a */
[----:B------:R-:W-:-:S04]  /*1f70*/  IMAD.WIDE.U32 R6, R107, R102, R12 ;  /* 0x000000666b067225 */ /* 0x000fc800078e000c */
[----:B------:R-:W-:Y:S01]  /*1f80*/  IMAD.IADD R5, R7, 0x1, R99 ;  /* 0x0000000107057824 */ /* 0x000fe200078e0263 */
[----:B--2---:R-:W-:-:S04]  /*1f90*/  LEA R14, P1, R6, R104, 0x1 ;  /* 0x00000068060e7211 */ /* 0x004fc800078208ff */
[----:B------:R-:W-:-:S05]  /*1fa0*/  LEA.HI.X R15, R6, R105, R5, 0x1, P1 ;  /* 0x00000069060f7211 */ /* 0x000fca00008f0c05 */
[----:B------:R0:W2:Y:S01]  /*1fb0*/  @P3 LDG.E.LTC128B.U16 R5, desc[UR36][R14.64] ;  /* 0x000000240e053981 */ /* 0x0000a2000c1e1520 */
[----:B------:R-:W-:Y:S01]  /*1fc0*/  LEA R10, P1, R92, UR4, 0x1 ;  /* 0x000000045c0a7c11 */ /* 0x000fe2000f8208ff */
[----:B------:R-:W-:Y:S01]  /*1fd0*/  IMAD.WIDE.U32 R6, R107, R102, R8 ;  /* 0x000000666b067225 */ /* 0x000fe200078e0008 */
[----:B------:R-:W-:Y:S03]  /*1fe0*/  BSSY B1, `(.L_x_36) ;  /* 0x0000012000017945 */ /* 0x000fe60003800000 */
[----:B------:R-:W-:Y:S02]  /*1ff0*/  IMAD.IADD R7, R99, 0x1, R7 ;  /* 0x0000000163077824 */ /* 0x000fe400078e0207 */
[----:B------:R-:W-:Y:S01]  /*2000*/  IMAD.WIDE.U32 R20, R89, R96, R6 ;  /* 0x0000006059147225 */ /* 0x000fe200078e0006 */
[----:B0-----:R-:W-:-:S03]  /*2010*/  SHF.L.U64.HI R15, R102, 0x3, R103 ;  /* 0x00000003660f7819 */ /* 0x001fc60000010267 */
[----:B------:R-:W-:Y:S01]  /*2020*/  IMAD.IADD R7, R97, 0x1, R21 ;  /* 0x0000000161077824 */ /* 0x000fe200078e0215 */
[----:B------:R-:W-:Y:S01]  /*2030*/  LEA R6, P4, R20, R104, 0x1 ;  /* 0x0000006814067211 */ /* 0x000fe200078808ff */
[----:B------:R-:W-:-:S03]  /*2040*/  IMAD.SHL.U32 R14, R102, 0x8, RZ ;  /* 0x00000008660e7824 */ /* 0x000fc600078e00ff */
[----:B------:R-:W-:Y:S01]  /*2050*/  LEA.HI.X R7, R20, R105, R7, 0x1, P4 ;  /* 0x0000006914077211 */ /* 0x000fe200020f0c07 */
[----:B--2---:R-:W-:-:S04]  /*2060*/  IMAD.U32 R11, R5, 0x10000, RZ ;  /* 0x00010000050b7824 */ /* 0x004fc800078e00ff */
[----:B------:R-:W-:-:S04]  /*2070*/  FMUL R11, R11, R88 ;  /* 0x000000580b0b7220 */ /* 0x000fc80000400000 */
[----:B------:R-:W-:Y:S01]  /*2080*/  FFMA R24, R24, R23, R11 ;  /* 0x0000001718187223 */ /* 0x000fe2000000000b */
[----:B------:R-:W-:Y:S02]  /*2090*/  LEA.HI.X R11, R92, UR5, R109, 0x1, P1 ;  /* 0x000000055c0b7c11 */ /* 0x000fe400088f0c6d */
[----:B------:R-:W-:Y:S02]  /*20a0*/  ISETP.GT.AND P1, PT, R4, 0x1, PT ;  /* 0x000000010400780c */ /* 0x000fe40003f24270 */
[----:B------:R-:W-:Y:S02]  /*20b0*/  F2FP.BF16.F32.PACK_AB R24, RZ, R24 ;  /* 0x00000018ff18723e */ /* 0x000fe400000010ff */
[----:B------:R-:W-:-:S03]  /*20c0*/  ISETP.GT.AND P2, PT, R3, RZ, P1 ;  /* 0x000000ff0300720c */ /* 0x000fc60000f44270 */
[----:B------:R0:W-:Y:S10]  /*20d0*/  @P3 STG.E.U16 desc[UR36][R10.64], R24 ;  /* 0x000000180a003986 */ /* 0x0001f4000c101524 */
[----:B------:R-:W-:Y:S05]  /*20e0*/  @!P2 BRA `(.L_x_37) ;  /* 0x000000000004a947 */ /* 0x000fea0003800000 */
[----:B------:R1:W5:Y:S02]  /*20f0*/  LDG.E.LTC128B.U16 R5, desc[UR36][R6.64+0x2] ;  /* 0x0000022406057981 */ /* 0x000364000c1e1520 */
.L_x_37:
[----:B------:R-:W-:Y:S05]  /*2100*/  BSYNC B1 ;  /* 0x0000000000017941 */ /* 0x000fea0003800000 */
.L_x_36:
[----:B-----5:R-:W-:Y:S01]  /*2110*/  IMAD.U32 R93, R5, 0x10000, RZ ;  /* 0x00010000055d7824 */ /* 0x020fe200078e00ff */
[----:B------:R-:W-:Y:S01]  /*2120*/  ISETP.GT.AND P0, PT, R3, 0x8, P0 ;  /* 0x000000080300780c */ /* 0x000fe20000704270 */
[----:B------:R-:W-:Y:S01]  /*2130*/  IMAD.WIDE.U32 R20, R107, R102, R14 ;  /* 0x000000666b147225 */ /* 0x000fe200078e000e */
[----:B0-----:R-:W-:-:S03]  /*2140*/  PRMT R24, R5, 0x7610, R24 ;  /* 0x0000761005187816 */ /* 0x001fc60000000018 */
[----:B------:R-:W-:Y:S01]  /*2150*/  FMUL R12, R93, R88 ;  /* 0x000000585d0c7220 */ /* 0x000fe20000400000 */
[----:B------:R-:W-:Y:S01]  /*2160*/  IMAD.IADD R99, R99, 0x1, R21 ;  /* 0x0000000163637824 */ /* 0x000fe200078e0215 */
[----:B------:R-:W-:Y:S02]  /*2170*/  IADD3 R94, P3, R94, R20, RZ ;  /* 0x000000145e5e7210 */ /* 0x000fe40007f7e0ff */
[----:B------:R-:W-:-:S03]  /*2180*/  FFMA R12, R25, R23, R12 ;  /* 0x00000017190c7223 */ /* 0x000fc6000000000c */
[----:B------:R-:W-:Y:S02]  /*2190*/  IMAD.X R13, R99, 0x1, R13, P3 ;  /* 0x00000001630d7824 */ /* 0x000fe400018e060d */
[----:B------:R-:W-:Y:S02]  /*21a0*/  F2FP.BF16.F32.PACK_AB R12, RZ, R12 ;  /* 0x0000000cff0c723e */ /* 0x000fe400000010ff */
[----:B------:R-:W-:Y:S02]  /*21b0*/  LEA R14, P3, R94, R104, 0x1 ;  /* 0x000000685e0e7211 */ /* 0x000fe400078608ff */
[----:B------:R-:W-:Y:S02]  /*21c0*/  PRMT R21, R12, 0x7610, R21 ;  /* 0x000076100c157816 */ /* 0x000fe40000000015 */
[----:B------:R-:W-:-:S03]  /*21d0*/  LEA.HI.X R15, R94, R105, R13, 0x1, P3 ;  /* 0x000000695e0f7211 */ /* 0x000fc600018f0c0d */
[----:B------:R0:W-:Y:S04]  /*21e0*/  @P2 STG.E.U16 desc[UR36][R10.64+0x2], R21 ;  /* 0x000002150a002986 */ /* 0x0001e8000c101524 */
[----:B------:R-:W2:Y:S01]  /*21f0*/  @P0 LDG.E.LTC128B.U16 R24, desc[UR36][R14.64] ;  /* 0x000000240e180981 */ /* 0x000ea2000c1e1520 */
[----:B------:R-:W-:Y:S01]  /*2200*/  IADD3 R20, P2, R8, R20, RZ ;  /* 0x0000001408147210 */ /* 0x000fe20007f5e0ff */
[----:B------:R-:W-:Y:S01]  /*2210*/  BSSY B1, `(.L_x_38) ;  /* 0x0000011000017945 */ /* 0x000fe20003800000 */
[C---:B------:R-:W-:Y:S02]  /*2220*/  SHF.L.U64.HI R13, R100.reuse, 0x4, R101 ;  /* 0x00000004640d7819 */ /* 0x040fe40000010265 */
[----:B------:R-:W-:Y:S01]  /*2230*/  ISETP.GT.AND P1, PT, R3, 0x8, P1 ;  /* 0x000000080300780c */ /* 0x000fe20000f24270 */
[----:B0-----:R-:W-:Y:S01]  /*2240*/  IMAD.X R21, R9, 0x1, R99, P2 ;  /* 0x0000000109157824 */ /* 0x001fe200010e0663 */
[----:B------:R-:W-:Y:S01]  /*2250*/  LEA R12, P2, R100, R10, 0x4 ;  /* 0x0000000a640c7211 */ /* 0x000fe200078420ff */
[----:B------:R-:W-:-:S04]  /*2260*/  IMAD.WIDE.U32 R20, R89, R96, R20 ;  /* 0x0000006059147225 */ /* 0x000fc800078e0014 */
[----:B------:R-:W-:Y:S01]  /*2270*/  IMAD.X R13, R13, 0x1, R11, P2 ;  /* 0x000000010d0d7824 */ /* 0x000fe200010e060b */
[----:B------:R-:W-:Y:S01]  /*2280*/  LEA R8, P3, R20, R104, 0x1 ;  /* 0x0000006814087211 */ /* 0x000fe200078608ff */
[----:B------:R-:W-:-:S05]  /*2290*/  IMAD.IADD R9, R97, 0x1, R21 ;  /* 0x0000000161097824 */ /* 0x000fca00078e0215 */
[----:B------:R-:W-:Y:S01]  /*22a0*/  LEA.HI.X R9, R20, R105, R9, 0x1, P3 ;  /* 0x0000006914097211 */ /* 0x000fe200018f0c09 */
[----:B--2---:R-:W-:-:S04]  /*22b0*/  IMAD.U32 R5, R24, 0x10000, RZ ;  /* 0x0001000018057824 */ /* 0x004fc800078e00ff */
[----:B------:R-:W-:-:S04]  /*22c0*/  FMUL R5, R5, R88 ;  /* 0x0000005805057220 */ /* 0x000fc80000400000 */
[----:B------:R-:W-:-:S05]  /*22d0*/  FFMA R5, R26, R23, R5 ;  /* 0x000000171a057223 */ /* 0x000fca0000000005 */
[----:B------:R-:W-:-:S05]  /*22e0*/  F2FP.BF16.F32.PACK_AB R5, RZ, R5 ;  /* 0x00000005ff05723e */ /* 0x000fca00000010ff */
[----:B------:R0:W-:Y:S01]  /*22f0*/  @P0 STG.E.U16 desc[UR36][R12.64], R5 ;  /* 0x000000050c000986 */ /* 0x0001e2000c101524 */
[----:B------:R-:W-:Y:S05]  /*2300*/  @!P1 BRA `(.L_x_39) ;  /* 0x0000000000049947 */ /* 0x000fea0003800000 */
[----:B------:R2:W5:Y:S02]  /*2310*/  LDG.E.LTC128B.U16 R24, desc[UR36][R8.64+0x2] ;  /* 0x0000022408187981 */ /* 0x000564000c1e1520 */
.L_x_39:
[----:B------:R-:W-:Y:S05]  /*2320*/  BSYNC B1 ;  /* 0x0000000000017941 */ /* 0x000fea0003800000 */
.L_x_38:
[----:B0----5:R-:W-:Y:S01]  /*2330*/  IMAD.U32 R5, R24, 0x10000, RZ ;  /* 0x0001000018057824 */ /* 0x021fe200078e00ff */
[----:B------:R-:W-:Y:S01]  /*2340*/  ISETP.GT.AND P0, PT, R4, 0x8, PT ;  /* 0x000000080400780c */ /* 0x000fe20003f04270 */
[----:B------:R-:W-:Y:S02]  /*2350*/  BSSY B1, `(.L_x_40) ;  /* 0x0000008000017945 */ /* 0x000fe40003800000 */
[----:B------:R-:W-:Y:S01]  /*2360*/  FMUL R14, R5, R88 ;  /* 0x00000058050e7220 */ /* 0x000fe20000400000 */
[----:B------:R-:W-:-:S03]  /*2370*/  ISETP.GT.AND P2, PT, R3, RZ, P0 ;  /* 0x000000ff0300720c */ /* 0x000fc60000744270 */
[----:B------:R-:W-:-:S05]  /*2380*/  FFMA R14, R27, R23, R14 ;  /* 0x000000171b0e7223 */ /* 0x000fca000000000e */
[----:B------:R-:W-:-:S05]  /*2390*/  F2FP.BF16.F32.PACK_AB R14, RZ, R14 ;  /* 0x0000000eff0e723e */ /* 0x000fca00000010ff */
[----:B------:R0:W-:Y:S01]  /*23a0*/  @P1 STG.E.U16 desc[UR36][R12.64+0x2], R14 ;  /* 0x0000020e0c001986 */ /* 0x0001e2000c101524 */
[----:B------:R-:W-:Y:S05]  /*23b0*/  @!P2 BRA `(.L_x_41) ;  /* 0x000000000004a947 */ /* 0x000fea0003800000 */
[----:B------:R3:W5:Y:S02]  /*23c0*/  LDG.E.LTC128B.U16 R24, desc[UR36][R6.64+0x10] ;  /* 0x0000102406187981 */ /* 0x000764000c1e1520 */
.L_x_41:
[----:B------:R-:W-:Y:S05]  /*23d0*/  BSYNC B1 ;  /* 0x0000000000017941 */ /* 0x000fea0003800000 */
.L_x_40:
[----:B-----5:R-:W-:Y:S01]  /*23e0*/  IMAD.U32 R5, R24, 0x10000, RZ ;  /* 0x0001000018057824 */ /* 0x020fe200078e00ff */
        /* <DEDUP_REMOVED lines=9> */
.L_x_43:
[----:B------:R-:W-:Y:S05]  /*2480*/  BSYNC B1 ;  /* 0x0000000000017941 */ /* 0x000fea0003800000 */
.L_x_42:
[----:B----45:R-:W-:Y:S01]  /*2490*/  IMAD.U32 R5, R24, 0x10000, RZ ;  /* 0x0001000018057824 */ /* 0x030fe200078e00ff */
[----:B------:R-:W-:Y:S01]  /*24a0*/  ISETP.GT.AND P0, PT, R3, 0x8, P0 ;  /* 0x000000080300780c */ /* 0x000fe20000704270 */
[----:B------:R-:W-:Y:S02]  /*24b0*/  BSSY B1, `(.L_x_44) ;  /* 0x0000007000017945 */ /* 0x000fe40003800000 */
[----:B0-----:R-:W-:-:S04]  /*24c0*/  FMUL R14, R5, R88 ;  /* 0x00000058050e7220 */ /* 0x001fc80000400000 */
[----:B------:R-:W-:-:S05]  /*24d0*/  FFMA R14, R29, R23, R14 ;  /* 0x000000171d0e7223 */ /* 0x000fca000000000e */
[----:B------:R-:W-:-:S05]  /*24e0*/  F2FP.BF16.F32.PACK_AB R14, RZ, R14 ;  /* 0x0000000eff0e723e */ /* 0x000fca00000010ff */
[----:B------:R0:W-:Y:S01]  /*24f0*/  @P3 STG.E.U16 desc[UR36][R10.64+0x12], R14 ;  /* 0x0000120e0a003986 */ /* 0x0001e2000c101524 */
[----:B------:R-:W-:Y:S05]  /*2500*/  @!P0 BRA `(.L_x_45) ;  /* 0x0000000000048947 */ /* 0x000fea0003800000 */
[----:B------:R4:W5:Y:S02]  /*2510*/  LDG.E.LTC128B.U16 R24, desc[UR36][R8.64+0x10] ;  /* 0x0000102408187981 */ /* 0x000964000c1e1520 */
.L_x_45:
[----:B------:R-:W-:Y:S05]  /*2520*/  BSYNC B1 ;  /* 0x0000000000017941 */ /* 0x000fea0003800000 */
.L_x_44:
[----:B-----5:R-:W-:Y:S01]  /*2530*/  IMAD.U32 R5, R24, 0x10000, RZ ;  /* 0x0001000018057824 */ /* 0x020fe200078e00ff */
[----:B------:R-:W-:Y:S01]  /*2540*/  ISETP.GT.AND P1, PT, R3, 0x8, P1 ;  /* 0x000000080300780c */ /* 0x000fe20000f24270 */
[----:B------:R-:W-:Y:S02]  /*2550*/  BSSY B1, `(.L_x_46) ;  /* 0x0000007000017945 */ /* 0x000fe40003800000 */
[----:B------:R-:W-:-:S04]  /*2560*/  FMUL R5, R5, R88 ;  /* 0x0000005805057220 */ /* 0x000fc80000400000 */
[----:B------:R-:W-:-:S05]  /*2570*/  FFMA R5, R30, R23, R5 ;  /* 0x000000171e057223 */ /* 0x000fca0000000005 */
[----:B------:R-:W-:-:S05]  /*2580*/  F2FP.BF16.F32.PACK_AB R5, RZ, R5 ;  /* 0x00000005ff05723e */ /* 0x000fca00000010ff */
[----:B------:R0:W-:Y:S01]  /*2590*/  @P0 STG.E.U16 desc[UR36][R12.64+0x10], R5 ;  /* 0x000010050c000986 */ /* 0x0001e2000c101524 */
[----:B------:R-:W-:Y:S05]  /*25a0*/  @!P1 BRA `(.L_x_47) ;  /* 0x0000000000049947 */ /* 0x000fea0003800000 */
[----:B------:R0:W5:Y:S02]  /*25b0*/  LDG.E.LTC128B.U16 R24, desc[UR36][R8.64+0x12] ;  /* 0x0000122408187981 */ /* 0x000164000c1e1520 */
.L_x_47:
[----:B------:R-:W-:Y:S05]  /*25c0*/  BSYNC B1 ;  /* 0x0000000000017941 */ /* 0x000fea0003800000 */
.L_x_46:
        /* <DEDUP_REMOVED lines=10> */
.L_x_49:
[----:B------:R-:W-:Y:S05]  /*2670*/  BSYNC B1 ;  /* 0x0000000000017941 */ /* 0x000fea0003800000 */
.L_x_48:
        /* <DEDUP_REMOVED lines=10> */
.L_x_51:
[----:B------:R-:W-:Y:S05]  /*2720*/  BSYNC B1 ;  /* 0x0000000000017941 */ /* 0x000fea0003800000 */
.L_x_50:
[----:B0----5:R-:W-:Y:S01]  /*2730*/  IMAD.U32 R5, R24, 0x10000, RZ ;  /* 0x0001000018057824 */ /* 0x021fe200078e00ff */
        /* <DEDUP_REMOVED lines=8> */
.L_x_53:
[----:B------:R-:W-:Y:S05]  /*27c0*/  BSYNC B1 ;  /* 0x0000000000017941 */ /* 0x000fea0003800000 */
.L_x_52:
        /* <DEDUP_REMOVED lines=9> */
.L_x_55:
[----:B------:R-:W-:Y:S05]  /*2860*/  BSYNC B1 ;  /* 0x0000000000017941 */ /* 0x000fea0003800000 */
.L_x_54:
        /* <DEDUP_REMOVED lines=10> */
.L_x_57:
[----:B------:R-:W-:Y:S05]  /*2910*/  BSYNC B1 ;  /* 0x0000000000017941 */ /* 0x000fea0003800000 */
.L_x_56:
        /* <DEDUP_REMOVED lines=10> */
.L_x_59:
[----:B------:R-:W-:Y:S05]  /*29c0*/  BSYNC B1 ;  /* 0x0000000000017941 */ /* 0x000fea0003800000 */
.L_x_58:
        /* <DEDUP_REMOVED lines=9> */
.L_x_61:
[----:B------:R-:W-:Y:S05]  /*2a60*/  BSYNC B1 ;  /* 0x0000000000017941 */ /* 0x000fea0003800000 */
.L_x_60:
        /* <DEDUP_REMOVED lines=9> */
.L_x_63:
[----:B------:R-:W-:Y:S05]  /*2b00*/  BSYNC B1 ;  /* 0x0000000000017941 */ /* 0x000fea0003800000 */
.L_x_62:
        /* <DEDUP_REMOVED lines=10> */
.L_x_65:
[----:B------:R-:W-:Y:S05]  /*2bb0*/  BSYNC B1 ;  /* 0x0000000000017941 */ /* 0x000fea0003800000 */
.L_x_64:
        /* <DEDUP_REMOVED lines=10> */
.L_x_67:
[----:B------:R-:W-:Y:S05]  /*2c60*/  BSYNC B1 ;  /* 0x0000000000017941 */ /* 0x000fea0003800000 */
.L_x_66:
        /* <DEDUP_REMOVED lines=9> */
.L_x_69:
[----:B------:R-:W-:Y:S05]  /*2d00*/  BSYNC B1 ;  /* 0x0000000000017941 */ /* 0x000fea0003800000 */
.L_x_68:
        /* <DEDUP_REMOVED lines=9> */
.L_x_71:
[----:B------:R-:W-:Y:S05]  /*2da0*/  BSYNC B1 ;  /* 0x0000000000017941 */ /* 0x000fea0003800000 */
.L_x_70:
        /* <DEDUP_REMOVED lines=10> */
.L_x_73:
[----:B------:R-:W-:Y:S05]  /*2e50*/  BSYNC B1 ;  /* 0x0000000000017941 */ /* 0x000fea0003800000 */
.L_x_72:
        /* <DEDUP_REMOVED lines=10> */
.L_x_75:
[----:B------:R-:W-:Y:S05]  /*2f00*/  BSYNC B1 ;  /* 0x0000000000017941 */ /* 0x000fea0003800000 */
.L_x_74:
        /* <DEDUP_REMOVED lines=9> */
.L_x_77:
[----:B------:R-:W-:Y:S05]  /*2fa0*/  BSYNC B1 ;  /* 0x0000000000017941 */ /* 0x000fea0003800000 */
.L_x_76:
        /* <DEDUP_REMOVED lines=9> */
.L_x_79:
[----:B------:R-:W-:Y:S05]  /*3040*/  BSYNC B1 ;  /* 0x0000000000017941 */ /* 0x000fea0003800000 */
.L_x_78:
        /* <DEDUP_REMOVED lines=10> */
.L_x_81:
[----:B------:R-:W-:Y:S05]  /*30f0*/  BSYNC B1 ;  /* 0x0000000000017941 */ /* 0x000fea0003800000 */
.L_x_80:
        /* <DEDUP_REMOVED lines=10> */
.L_x_83:
[----:B------:R-:W-:Y:S05]  /*31a0*/  BSYNC B1 ;  /* 0x0000000000017941 */ /* 0x000fea0003800000 */
.L_x_82:
        /* <DEDUP_REMOVED lines=9> */
.L_x_85:
[----:B------:R-:W-:Y:S05]  /*3240*/  BSYNC B1 ;  /* 0x0000000000017941 */ /* 0x000fea0003800000 */
.L_x_84:
        /* <DEDUP_REMOVED lines=9> */
.L_x_87:
[----:B------:R-:W-:Y:S05]  /*32e0*/  BSYNC B1 ;  /* 0x0000000000017941 */ /* 0x000fea0003800000 */
.L_x_86:
        /* <DEDUP_REMOVED lines=10> */
.L_x_89:
[----:B------:R-:W-:Y:S05]  /*3390*/  BSYNC B1 ;  /* 0x0000000000017941 */ /* 0x000fea0003800000 */
.L_x_88:
        /* <DEDUP_REMOVED lines=10> */
.L_x_91:
[----:B------:R-:W-:Y:S05]  /*3440*/  BSYNC B1 ;  /* 0x0000000000017941 */ /* 0x000fea0003800000 */
.L_x_90:
        /* <DEDUP_REMOVED lines=9> */
.L_x_93:
[----:B------:R-:W-:Y:S05]  /*34e0*/  BSYNC B1 ;  /* 0x0000000000017941 */ /* 0x000fea0003800000 */
.L_x_92:
        /* <DEDUP_REMOVED lines=9> */
.L_x_95:
[----:B------:R-:W-:Y:S05]  /*3580*/  BSYNC B1 ;  /* 0x0000000000017941 */ /* 0x000fea0003800000 */
.L_x_94:
        /* <DEDUP_REMOVED lines=10> */
.L_x_97:
[----:B------:R-:W-:Y:S05]  /*3630*/  BSYNC B1 ;  /* 0x0000000000017941 */ /* 0x000fea0003800000 */
.L_x_96:
        /* <DEDUP_REMOVED lines=10> */
.L_x_99:
[----:B------:R-:W-:Y:S05]  /*36e0*/  BSYNC B1 ;  /* 0x0000000000017941 */ /* 0x000fea0003800000 */
.L_x_98:
        /* <DEDUP_REMOVED lines=9> */
.L_x_101:
[----:B------:R-:W-:Y:S05]  /*3780*/  BSYNC B1 ;  /* 0x0000000000017941 */ /* 0x000fea0003800000 */
.L_x_100:
        /* <DEDUP_REMOVED lines=9> */
.L_x_103:
[----:B------:R-:W-:Y:S05]  /*3820*/  BSYNC B1 ;  /* 0x0000000000017941 */ /* 0x000fea0003800000 */
.L_x_102:
        /* <DEDUP_REMOVED lines=10> */
.L_x_105:
[----:B------:R-:W-:Y:S05]  /*38d0*/  BSYNC B1 ;  /* 0x0000000000017941 */ /* 0x000fea0003800000 */
.L_x_104:
        /* <DEDUP_REMOVED lines=10> */
.L_x_107:
[----:B------:R-:W-:Y:S05]  /*3980*/  BSYNC B1 ;  /* 0x0000000000017941 */ /* 0x000fea0003800000 */
.L_x_106:
        /* <DEDUP_REMOVED lines=9> */
.L_x_109:
[----:B------:R-:W-:Y:S05]  /*3a20*/  BSYNC B1 ;  /* 0x0000000000017941 */ /* 0x000fea0003800000 */
.L_x_108:
        /* <DEDUP_REMOVED lines=9> */
.L_x_111:
[----:B------:R-:W-:Y:S05]  /*3ac0*/  BSYNC B1 ;  /* 0x0000000000017941 */ /* 0x000fea0003800000 */
.L_x_110:
        /* <DEDUP_REMOVED lines=10> */
.L_x_113:
[----:B------:R-:W-:Y:S05]  /*3b70*/  BSYNC B1 ;  /* 0x0000000000017941 */ /* 0x000fea0003800000 */
.L_x_112:
        /* <DEDUP_REMOVED lines=10> */
.L_x_115:
[----:B------:R-:W-:Y:S05]  /*3c20*/  BSYNC B1 ;  /* 0x0000000000017941 */ /* 0x000fea0003800000 */
.L_x_114:
        /* <DEDUP_REMOVED lines=9> */
.L_x_117:
[----:B------:R-:W-:Y:S05]  /*3cc0*/  BSYNC B1 ;  /* 0x0000000000017941 */ /* 0x000fea0003800000 */
.L_x_116:
        /* <DEDUP_REMOVED lines=9> */
.L_x_119:
[----:B------:R-:W-:Y:S05]  /*3d60*/  BSYNC B1 ;  /* 0x0000000000017941 */ /* 0x000fea0003800000 */
.L_x_118:
        /* <DEDUP_REMOVED lines=10> */
.L_x_121:
[----:B------:R-:W-:Y:S05]  /*3e10*/  BSYNC B1 ;  /* 0x0000000000017941 */ /* 0x000fea0003800000 */
.L_x_120:
        /* <DEDUP_REMOVED lines=10> */
.L_x_123:
[----:B------:R-:W-:Y:S05]  /*3ec0*/  BSYNC B1 ;  /* 0x0000000000017941 */ /* 0x000fea0003800000 */
.L_x_122:
        /* <DEDUP_REMOVED lines=9> */
.L_x_125:
[----:B------:R-:W-:Y:S05]  /*3f60*/  BSYNC B1 ;  /* 0x0000000000017941 */ /* 0x000fea0003800000 */
.L_x_124:
        /* <DEDUP_REMOVED lines=9> */
.L_x_127:
[----:B------:R-:W-:Y:S05]  /*4000*/  BSYNC B1 ;  /* 0x0000000000017941 */ /* 0x000fea0003800000 */
.L_x_126:
        /* <DEDUP_REMOVED lines=10> */
.L_x_129:
[----:B------:R-:W-:Y:S05]  /*40b0*/  BSYNC B1 ;  /* 0x0000000000017941 */ /* 0x000fea0003800000 */
.L_x_128:
        /* <DEDUP_REMOVED lines=10> */
.L_x_131:
[----:B------:R-:W-:Y:S05]  /*4160*/  BSYNC B1 ;  /* 0x0000000000017941 */ /* 0x000fea0003800000 */
.L_x_130:
        /* <DEDUP_REMOVED lines=9> */
.L_x_133:
[----:B------:R-:W-:Y:S05]  /*4200*/  BSYNC B1 ;  /* 0x0000000000017941 */ /* 0x000fea0003800000 */
.L_x_132:
        /* <DEDUP_REMOVED lines=9> */
.L_x_135:
[----:B------:R-:W-:Y:S05]  /*42a0*/  BSYNC B1 ;  /* 0x0000000000017941 */ /* 0x000fea0003800000 */
.L_x_134:
        /* <DEDUP_REMOVED lines=10> */
.L_x_137:
[----:B------:R-:W-:Y:S05]  /*4350*/  BSYNC B1 ;  /* 0x0000000000017941 */ /* 0x000fea0003800000 */
.L_x_136:
        /* <DEDUP_REMOVED lines=10> */
.L_x_139:
[----:B------:R-:W-:Y:S05]  /*4400*/  BSYNC B1 ;  /* 0x0000000000017941 */ /* 0x000fea0003800000 */
.L_x_138:
        /* <DEDUP_REMOVED lines=9> */
.L_x_141:
[----:B------:R-:W-:Y:S05]  /*44a0*/  BSYNC B1 ;  /* 0x0000000000017941 */ /* 0x000fea0003800000 */
.L_x_140:
        /* <DEDUP_REMOVED lines=9> */
.L_x_143:
[----:B------:R-:W-:Y:S05]  /*4540*/  BSYNC B1 ;  /* 0x0000000000017941 */ /* 0x000fea0003800000 */
.L_x_142:
        /* <DEDUP_REMOVED lines=10> */
.L_x_145:
[----:B------:R-:W-:Y:S05]  /*45f0*/  BSYNC B1 ;  /* 0x0000000000017941 */ /* 0x000fea0003800000 */
.L_x_144:
        /* <DEDUP_REMOVED lines=10> */
.L_x_147:
[----:B------:R-:W-:Y:S05]  /*46a0*/  BSYNC B1 ;  /* 0x0000000000017941 */ /* 0x000fea0003800000 */
.L_x_146:
        /* <DEDUP_REMOVED lines=9> */
.L_x_149:
[----:B------:R-:W-:Y:S05]  /*4740*/  BSYNC B1 ;  /* 0x0000000000017941 */ /* 0x000fea0003800000 */
.L_x_148:
        /* <DEDUP_REMOVED lines=9> */
.L_x_151:
[----:B------:R-:W-:Y:S05]  /*47e0*/  BSYNC B1 ;  /* 0x0000000000017941 */ /* 0x000fea0003800000 */
.L_x_150:
        /* <DEDUP_REMOVED lines=10> */
.L_x_153:
[----:B------:R-:W-:Y:S05]  /*4890*/  BSYNC B1 ;  /* 0x0000000000017941 */ /* 0x000fea0003800000 */
.L_x_152:
[----:B-----5:R-:W-:Y:S01]  /*48a0*/  IMAD.U32 R5, R24, 0x10000, RZ ;  /* 0x0001000018057824 */ /* 0x020fe200078e00ff */
[----:B------:R-:W-:Y:S01]  /*48b0*/  ISETP.GT.AND P1, PT, R4, 0x79, PT ;  /* 0x000000790400780c */ /* 0x000fe20003f24270 */
[----:B------:R-:W-:Y:S01]  /*48c0*/  @P2 IMAD.MOV.U32 R4, RZ, RZ, R10 ;  /* 0x000000ffff042224 */ /* 0x000fe200078e000a */
[----:B------:R-:W-:Y:S01]  /*48d0*/  BSSY B1, `(.L_x_154) ;  /* 0x000000a000017945 */ /* 0x000fe20003800000 */
[----:B------:R-:W-:Y:S01]  /*48e0*/  FMUL R5, R5, R88 ;  /* 0x0000005805057220 */ /* 0x000fe20000400000 */
[----:B------:R-:W-:-:S03]  /*48f0*/  ISETP.GT.AND P3, PT, R3, RZ, P1 ;  /* 0x000000ff0300720c */ /* 0x000fc60000f64270 */
[----:B------:R-:W-:-:S05]  /*4900*/  FFMA R5, R84, R23, R5 ;  /* 0x0000001754057223 */ /* 0x000fca0000000005 */
[----:B------:R-:W-:-:S04]  /*4910*/  F2FP.BF16.F32.PACK_AB R5, RZ, R5 ;  /* 0x00000005ff05723e */ /* 0x000fc800000010ff */
[----:B0-----:R-:W-:Y:S01]  /*4920*/  PRMT R14, R5, 0x7610, R14 ;  /* 0x00007610050e7816 */ /* 0x001fe2000000000e */
[----:B------:R-:W-:-:S05]  /*4930*/  @P2 IMAD.MOV.U32 R5, RZ, RZ, R11 ;  /* 0x000000ffff052224 */ /* 0x000fca00078e000b */
[----:B------:R0:W-:Y:S01]  /*4940*/  @P2 STG.E.U16 desc[UR36][R4.64+0xf0], R14 ;  /* 0x0000f00e04002986 */ /* 0x0001e2000c101524 */
[----:B------:R-:W-:Y:S05]  /*4950*/  @!P3 BRA `(.L_x_155) ;  /* 0x000000000004b947 */ /* 0x000fea0003800000 */
[----:B------:R0:W5:Y:S02]  /*4960*/  LDG.E.LTC128B.U16 R24, desc[UR36][R6.64+0xf2] ;  /* 0x0000f22406187981 */ /* 0x000164000c1e1520 */
.L_x_155:
[----:B------:R-:W-:Y:S05]  /*4970*/  BSYNC B1 ;  /* 0x0000000000017941 */ /* 0x000fea0003800000 */
.L_x_154:
        /* <DEDUP_REMOVED lines=9> */
.L_x_157:
[----:B------:R-:W-:Y:S05]  /*4a10*/  BSYNC B1 ;  /* 0x0000000000017941 */ /* 0x000fea0003800000 */
.L_x_156:
[----:B-----5:R-:W-:Y:S01]  /*4a20*/  IMAD.U32 R5, R24, 0x10000, RZ ;  /* 0x0001000018057824 */ /* 0x020fe200078e00ff */
[----:B------:R-:W-:Y:S01]  /*4a30*/  ISETP.GT.AND P1, PT, R3, 0x8, P1 ;  /* 0x000000080300780c */ /* 0x000fe20000f24270 */
[----:B0-----:R-:W-:Y:S01]  /*4a40*/  @P0 IMAD.MOV.U32 R4, RZ, RZ, R12 ;  /* 0x000000ffff040224 */ /* 0x001fe200078e000c */
[----:B------:R-:W-:Y:S01]  /*4a50*/  BSSY B1, `(.L_x_158) ;  /* 0x0000009000017945 */ /* 0x000fe20003800000 */
[----:B------:R-:W-:-:S04]  /*4a60*/  FMUL R5, R5, R88 ;  /* 0x0000005805057220 */ /* 0x000fc80000400000 */
[----:B------:R-:W-:-:S05]  /*4a70*/  FFMA R5, R86, R23, R5 ;  /* 0x0000001756057223 */ /* 0x000fca0000000005 */
[----:B------:R-:W-:-:S04]  /*4a80*/  F2FP.BF16.F32.PACK_AB R5, RZ, R5 ;  /* 0x00000005ff05723e */ /* 0x000fc800000010ff */
[----:B-1-3--:R-:W-:Y:S01]  /*4a90*/  PRMT R6, R5, 0x7610, R6 ;  /* 0x0000761005067816 */ /* 0x00afe20000000006 */
[----:B------:R-:W-:-:S05]  /*4aa0*/  @P0 IMAD.MOV.U32 R5, RZ, RZ, R13 ;  /* 0x000000ffff050224 */ /* 0x000fca00078e000d */
[----:B------:R0:W-:Y:S01]  /*4ab0*/  @P0 STG.E.U16 desc[UR36][R4.64+0xf0], R6 ;  /* 0x0000f00604000986 */ /* 0x0001e2000c101524 */
[----:B------:R-:W-:Y:S05]  /*4ac0*/  @!P1 BRA `(.L_x_159) ;  /* 0x0000000000049947 */ /* 0x000fea0003800000 */
[----:B------:R1:W5:Y:S02]  /*4ad0*/  LDG.E.LTC128B.U16 R24, desc[UR36][R8.64+0xf2] ;  /* 0x0000f22408187981 */ /* 0x000364000c1e1520 */
.L_x_159:
[----:B------:R-:W-:Y:S05]  /*4ae0*/  BSYNC B1 ;  /* 0x0000000000017941 */ /* 0x000fea0003800000 */
.L_x_158:
[----:B------:R-:W-:Y:S05]  /*4af0*/  @!P1 BRA `(.L_x_160) ;  /* 0x0000001000d09947 */ /* 0x000fea0003800000 */
[----:B-----5:R-:W-:-:S04]  /*4b00*/  IMAD.U32 R3, R24, 0x10000, RZ ;  /* 0x0001000018037824 */ /* 0x020fc800078e00ff */
[----:B0-----:R-:W-:-:S04]  /*4b10*/  FMUL R4, R3, R88 ;  /* 0x0000005803047220 */ /* 0x001fc80000400000 */
[----:B------:R-:W-:-:S05]  /*4b20*/  FFMA R4, R87, R23, R4 ;  /* 0x0000001757047223 */ /* 0x000fca0000000004 */
[----:B------:R-:W-:-:S05]  /*4b30*/  F2FP.BF16.F32.PACK_AB R4, RZ, R4 ;  /* 0x00000004ff04723e */ /* 0x000fca00000010ff */
[----:B------:R3:W-:Y:S01]  /*4b40*/  STG.E.U16 desc[UR36][R12.64+0xf2], R4 ;  /* 0x0000f2040c007986 */ /* 0x0007e2000c101524 */
[----:B------:R-:W-:Y:S05]  /*4b50*/  BRA `(.L_x_160) ;  /* 0x0000001000b87947 */ /* 0x000fea0003800000 */
.L_x_35:
[----:B------:R-:W-:Y:S01]  /*4b60*/  ISETP.GT.AND P2, PT, R4, 0x1, PT ;  /* 0x000000010400780c */ /* 0x000fe20003f44270 */
[----:B------:R-:W-:Y:S01]  /*4b70*/  ULDC.64 UR4, c[0x0][0x5c0] ;  /* 0x0001700000047ab9 */ /* 0x000fe20000000a00 */
[-C--:B------:R-:W-:Y:S01]  /*4b80*/  FMUL R24, R24, R23.reuse ;  /* 0x0000001718187220 */ /* 0x080fe20000400000 */
[-C--:B------:R-:W-:Y:S01]  /*4b90*/  FMUL R25, R25, R23.reuse ;  /* 0x0000001719197220 */ /* 0x080fe20000400000 */
[----:B------:R-:W-:Y:S01]  /*4ba0*/  ISETP.GT.AND P1, PT, R3, RZ, P2 ;  /* 0x000000ff0300720c */ /* 0x000fe20001724270 */
[-C--:B------:R-:W-:Y:S01]  /*4bb0*/  FMUL R26, R26, R23.reuse ;  /* 0x000000171a1a7220 */ /* 0x080fe20000400000 */
[----:B------:R-:W-:Y:S01]  /*4bc0*/  LEA R6, P4, R92, UR4, 0x1 ;  /* 0x000000045c067c11 */ /* 0x000fe2000f8808ff */
[-C--:B------:R-:W-:Y:S01]  /*4bd0*/  FMUL R27, R27, R23.reuse ;  /* 0x000000171b1b7220 */ /* 0x080fe20000400000 */
[----:B------:R-:W-:Y:S01]  /*4be0*/  F2FP.BF16.F32.PACK_AB R24, RZ, R24 ;  /* 0x00000018ff18723e */ /* 0x000fe200000010ff */
[-C--:B------:R-:W-:Y:S01]  /*4bf0*/  FMUL R28, R28, R23.reuse ;  /* 0x000000171c1c7220 */ /* 0x080fe20000400000 */
[----:B------:R-:W-:Y:S01]  /*4c00*/  LEA.HI.X R7, R92, UR5, R109, 0x1, P4 ;  /* 0x000000055c077c11 */ /* 0x000fe2000a0f0c6d */
[----:B------:R-:W-:Y:S01]  /*4c10*/  FMUL R29, R29, R23 ;  /* 0x000000171d1d7220 */ /* 0x000fe20000400000 */
[----:B------:R-:W-:Y:S01]  /*4c20*/  F2FP.BF16.F32.PACK_AB R25, RZ, R25 ;  /* 0x00000019ff19723e */ /* 0x000fe200000010ff */
[-C--:B------:R-:W-:Y:S01]  /*4c30*/  FMUL R30, R30, R23.reuse ;  /* 0x000000171e1e7220 */ /* 0x080fe20000400000 */
[----:B------:R-:W-:Y:S01]  /*4c40*/  ISETP.GT.AND P2, PT, R3, 0x8, P2 ;  /* 0x000000080300780c */ /* 0x000fe20001744270 */
[----:B------:R-:W-:Y:S01]  /*4c50*/  @P3 STG.E.U16 desc[UR36][R6.64], R24 ;  /* 0x0000001806003986 */ /* 0x000fe2000c101524 */
[C---:B------:R-:W-:Y:S01]  /*4c60*/  SHF.L.U64.HI R101, R100.reuse, 0x4, R101 ;  /* 0x0000000464657819 */ /* 0x040fe20000010265 */
[-C--:B------:R-:W-:Y:S01]  /*4c70*/  FMUL R31, R31, R23.reuse ;  /* 0x000000171f1f7220 */ /* 0x080fe20000400000 */
[----:B------:R-:W-:Y:S01]  /*4c80*/  LEA R8, P3, R100, R6, 0x4 ;  /* 0x0000000664087211 */ /* 0x000fe200078620ff */
[----:B------:R-:W-:Y:S01]  /*4c90*/  @P1 STG.E.U16 desc[UR36][R6.64+0x2], R25 ;  /* 0x0000021906001986 */ /* 0x000fe2000c101524 */
[----:B------:R-:W-:Y:S01]  /*4ca0*/  ISETP.GT.AND P1, PT, R3, 0x8, P0 ;  /* 0x000000080300780c */ /* 0x000fe20000724270 */
[----:B------:R-:W-:Y:S01]  /*4cb0*/  FMUL R32, R32, R23 ;  /* 0x0000001720207220 */ /* 0x000fe20000400000 */
[----:B------:R-:W-:Y:S01]  /*4cc0*/  F2FP.BF16.F32.PACK_AB R26, RZ, R26 ;  /* 0x0000001aff1a723e */ /* 0x000fe200000010ff */
[----:B------:R-:W-:Y:S01]  /*4cd0*/  IMAD.X R9, R101, 0x1, R7, P3 ;  /* 0x0000000165097824 */ /* 0x000fe200018e0607 */
[----:B------:R-:W-:Y:S01]  /*4ce0*/  F2FP.BF16.F32.PACK_AB R27, RZ, R27 ;  /* 0x0000001bff1b723e */ /* 0x000fe200000010ff */
[-C--:B------:R-:W-:Y:S01]  /*4cf0*/  FMUL R33, R33, R23.reuse ;  /* 0x0000001721217220 */ /* 0x080fe20000400000 */
[----:B------:R-:W-:Y:S01]  /*4d00*/  ISETP.GT.AND P0, PT, R4, 0x8, PT ;  /* 0x000000080400780c */ /* 0x000fe20003f04270 */
[-C--:B------:R-:W-:Y:S01]  /*4d10*/  FMUL R34, R34, R23.reuse ;  /* 0x0000001722227220 */ /* 0x080fe20000400000 */
[----:B------:R-:W-:Y:S01]  /*4d20*/  F2FP.BF16.F32.PACK_AB R28, RZ, R28 ;  /* 0x0000001cff1c723e */ /* 0x000fe200000010ff */
[-C--:B------:R-:W-:Y:S01]  /*4d30*/  FMUL R35, R35, R23.reuse ;  /* 0x0000001723237220 */ /* 0x080fe20000400000 */
[C---:B------:R-:W-:Y:S01]  /*4d40*/  ISETP.GT.AND P4, PT, R3.reuse, RZ, P0 ;  /* 0x000000ff0300720c */ /* 0x040fe20000784270 */
[----:B------:R-:W-:Y:S01]  /*4d50*/  FMUL R36, R36, R23 ;  /* 0x0000001724247220 */ /* 0x000fe20000400000 */
[----:B------:R-:W-:Y:S01]  /*4d60*/  F2FP.BF16.F32.PACK_AB R29, RZ, R29 ;  /* 0x0000001dff1d723e */ /* 0x000fe200000010ff */
[----:B------:R-:W-:Y:S01]  /*4d70*/  @P1 STG.E.U16 desc[UR36][R8.64], R26 ;  /* 0x0000001a08001986 */ /* 0x000fe2000c101524 */
[----:B------:R-:W-:Y:S01]  /*4d80*/  ISETP.GT.AND P1, PT, R3, 0x8, P0 ;  /* 0x000000080300780c */ /* 0x000fe20000724270 */
[-C--:B------:R-:W-:Y:S01]  /*4d90*/  FMUL R37, R37, R23.reuse ;  /* 0x0000001725257220 */ /* 0x080fe20000400000 */
[----:B------:R-:W-:Y:S01]  /*4da0*/  F2FP.BF16.F32.PACK_AB R30, RZ, R30 ;  /* 0x0000001eff1e723e */ /* 0x000fe200000010ff */
[----:B------:R-:W-:Y:S01]  /*4db0*/  @P2 STG.E.U16 desc[UR36][R8.64+0x2], R27 ;  /* 0x0000021b08002986 */ /* 0x000fe2000c101524 */
[----:B------:R-:W-:Y:S01]  /*4dc0*/  ISETP.GT.AND P2, PT, R4, 0x9, PT ;  /* 0x000000090400780c */ /* 0x000fe20003f44270 */
[----:B------:R-:W-:Y:S01]  /*4dd0*/  FMUL R38, R38, R23 ;  /* 0x0000001726267220 */ /* 0x000fe20000400000 */
[----:B------:R-:W-:Y:S01]  /*4de0*/  F2FP.BF16.F32.PACK_AB R31, RZ, R31 ;  /* 0x0000001fff1f723e */ /* 0x000fe200000010ff */
[-C--:B------:R-:W-:Y:S01]  /*4df0*/  FMUL R39, R39, R23.reuse ;  /* 0x0000001727277220 */ /* 0x080fe20000400000 */
[C---:B------:R-:W-:Y:S01]  /*4e00*/  ISETP.GT.AND P3, PT, R3.reuse, RZ, P2 ;  /* 0x000000ff0300720c */ /* 0x040fe20001764270 */
[----:B------:R-:W-:Y:S01]  /*4e10*/  @P4 STG.E.U16 desc[UR36][R6.64+0x10], R28 ;  /* 0x0000101c06004986 */ /* 0x000fe2000c101524 */
[----:B------:R-:W-:Y:S01]  /*4e20*/  ISETP.GT.AND P2, PT, R3, 0x8, P2 ;  /* 0x000000080300780c */ /* 0x000fe20001744270 */
[-C--:B------:R-:W-:Y:S01]  /*4e30*/  FMUL R40, R40, R23.reuse ;  /* 0x0000001728287220 */ /* 0x080fe20000400000 */
[----:B------:R-:W-:Y:S01]  /*4e40*/  ISETP.GT.AND P0, PT, R4, 0x10, PT ;  /* 0x000000100400780c */ /* 0x000fe20003f04270 */
[-C--:B------:R-:W-:Y:S01]  /*4e50*/  FMUL R41, R41, R23.reuse ;  /* 0x0000001729297220 */ /* 0x080fe20000400000 */
[----:B------:R-:W-:Y:S01]  /*4e60*/  F2FP.BF16.F32.PACK_AB R32, RZ, R32 ;  /* 0x00000020ff20723e */ /* 0x000fe200000010ff */
[-C--:B------:R-:W-:Y:S01]  /*4e70*/  FMUL R42, R42, R23.reuse ;  /* 0x000000172a2a7220 */ /* 0x080fe20000400000 */
[----:B------:R-:W-:Y:S01]  /*4e80*/  ISETP.GT.AND P4, PT, R3, RZ, P0 ;  /* 0x000000ff0300720c */ /* 0x000fe20000784270 */
[----:B------:R-:W-:Y:S01]  /*4e90*/  FMUL R43, R43, R23 ;  /* 0x000000172b2b7220 */ /* 0x000fe20000400000 */
[----:B------:R-:W-:Y:S01]  /*4ea0*/  F2FP.BF16.F32.PACK_AB R33, RZ, R33 ;  /* 0x00000021ff21723e */ /* 0x000fe200000010ff */
[-C--:B------:R-:W-:Y:S01]  /*4eb0*/  FMUL R44, R44, R23.reuse ;  /* 0x000000172c2c7220 */ /* 0x080fe20000400000 */
[----:B------:R-:W-:Y:S01]  /*4ec0*/  F2FP.BF16.F32.PACK_AB R34, RZ, R34 ;  /* 0x00000022ff22723e */ /* 0x000fe200000010ff */
[----:B------:R-:W-:Y:S01]  /*4ed0*/  @P3 STG.E.U16 desc[UR36][R6.64+0x12], R29 ;  /* 0x0000121d06003986 */ /* 0x000fe2000c101524 */
[----:B------:R-:W-:Y:S01]  /*4ee0*/  ISETP.GT.AND P3, PT, R4, 0x11, PT ;  /* 0x000000110400780c */ /* 0x000fe20003f64270 */
[----:B------:R-:W-:Y:S01]  /*4ef0*/  FMUL R45, R45, R23 ;  /* 0x000000172d2d7220 */ /* 0x000fe20000400000 */
[----:B------:R-:W-:Y:S01]  /*4f00*/  F2FP.BF16.F32.PACK_AB R35, RZ, R35 ;  /* 0x00000023ff23723e */ /* 0x000fe200000010ff */
[----:B------:R-:W-:Y:S01]  /*4f10*/  @P1 STG.E.U16 desc[UR36][R8.64+0x10], R30 ;  /* 0x0000101e08001986 */ /* 0x000fe2000c101524 */
[C---:B------:R-:W-:Y:S01]  /*4f20*/  ISETP.GT.AND P1, PT, R3.reuse, 0x8, P0 ;  /* 0x000000080300780c */ /* 0x040fe20000724270 */
[-C--:B------:R-:W-:Y:S01]  /*4f30*/  FMUL R46, R46, R23.reuse ;  /* 0x000000172e2e7220 */ /* 0x080fe20000400000 */
[----:B------:R-:W-:Y:S01]  /*4f40*/  ISETP.GT.AND P0, PT, R4, 0x18, PT ;  /* 0x000000180400780c */ /* 0x000fe20003f04270 */
[----:B------:R-:W-:Y:S01]  /*4f50*/  @P2 STG.E.U16 desc[UR36][R8.64+0x12], R31 ;  /* 0x0000121f08002986 */ /* 0x000fe2000c101524 */
[----:B------:R-:W-:Y:S01]  /*4f60*/  ISETP.GT.AND P2, PT, R3, RZ, P3 ;  /* 0x000000ff0300720c */ /* 0x000fe20001f44270 */
[-C--:B------:R-:W-:Y:S01]  /*4f70*/  FMUL R47, R47, R23.reuse ;  /* 0x000000172f2f7220 */ /* 0x080fe20000400000 */
[C---:B------:R-:W-:Y:S01]  /*4f80*/  ISETP.GT.AND P3, PT, R3.reuse, 0x8, P3 ;  /* 0x000000080300780c */ /* 0x040fe20001f64270 */
[----:B------:R-:W-:Y:S01]  /*4f90*/  @P4 STG.E.U16 desc[UR36][R6.64+0x20], R32 ;  /* 0x0000202006004986 */ /* 0x000fe2000c101524 */
[----:B------:R-:W-:Y:S01]  /*4fa0*/  ISETP.GT.AND P4, PT, R3, RZ, P0 ;  /* 0x000000ff0300720c */ /* 0x000fe20000784270 */
[-C--:B------:R-:W-:Y:S01]  /*4fb0*/  FMUL R48, R48, R23.reuse ;  /* 0x0000001730307220 */ /* 0x080fe20000400000 */
[----:B------:R-:W-:Y:S01]  /*4fc0*/  F2FP.BF16.F32.PACK_AB R36, RZ, R36 ;  /* 0x00000024ff24723e */ /* 0x000fe200000010ff */
[----:B------:R-:W-:Y:S01]  /*4fd0*/  FMUL R49, R49, R23 ;  /* 0x0000001731317220 */ /* 0x000fe20000400000 */
[----:B------:R-:W-:Y:S01]  /*4fe0*/  F2FP.BF16.F32.PACK_AB R37, RZ, R37 ;  /* 0x00000025ff25723e */ /* 0x000fe200000010ff */
[-C--:B------:R-:W-:Y:S01]  /*4ff0*/  FMUL R50, R50, R23.reuse ;  /* 0x0000001732327220 */ /* 0x080fe20000400000 */
[----:B------:R-:W-:Y:S01]  /*5000*/  F2FP.BF16.F32.PACK_AB R38, RZ, R38 ;  /* 0x00000026ff26723e */ /* 0x000fe200000010ff */
[----:B------:R-:W-:Y:S01]  /*5010*/  FMUL R51, R51, R23 ;  /* 0x0000001733337220 */ /* 0x000fe20000400000 */
[----:B------:R-:W-:Y:S01]  /*5020*/  F2FP.BF16.F32.PACK_AB R39, RZ, R39 ;  /* 0x00000027ff27723e */ /* 0x000fe200000010ff */
[----:B------:R-:W-:Y:S01]  /*5030*/  @P2 STG.E.U16 desc[UR36][R6.64+0x22], R33 ;  /* 0x0000222106002986 */ /* 0x000fe2000c101524 */
[----:B------:R-:W-:Y:S01]  /*5040*/  F2FP.BF16.F32.PACK_AB R40, RZ, R40 ;  /* 0x00000028ff28723e */ /* 0x000fe200000010ff */
[----:B------:R-:W-:Y:S01]  /*5050*/  FMUL R52, R52, R23 ;  /* 0x0000001734347220 */ /* 0x000fe20000400000 */
[----:B------:R-:W-:Y:S01]  /*5060*/  F2FP.BF16.F32.PACK_AB R41, RZ, R41 ;  /* 0x00000029ff29723e */ /* 0x000fe200000010ff */
[----:B------:R-:W-:Y:S01]  /*5070*/  @P1 STG.E.U16 desc[UR36][R8.64+0x20], R34 ;  /* 0x0000202208001986 */ /* 0x000fe2000c101524 */
[----:B------:R-:W-:Y:S01]  /*5080*/  ISETP.GT.AND P1, PT, R3, 0x8, P0 ;  /* 0x000000080300780c */ /* 0x000fe20000724270 */
[-C--:B------:R-:W-:Y:S01]  /*5090*/  FMUL R53, R53, R23.reuse ;  /* 0x0000001735357220 */ /* 0x080fe20000400000 */
[C---:B------:R-:W-:Y:S01]  /*50a0*/  ISETP.GT.AND P0, PT, R4.reuse, 0x20, PT ;  /* 0x000000200400780c */ /* 0x040fe20003f04270 */
[----:B------:R-:W-:Y:S01]  /*50b0*/  @P3 STG.E.U16 desc[UR36][R8.64+0x22], R35 ;  /* 0x0000222308003986 */ /* 0x000fe2000c101524 */
[----:B------:R-:W-:Y:S01]  /*50c0*/  ISETP.GT.AND P3, PT, R4, 0x19, PT ;  /* 0x000000190400780c */ /* 0x000fe20003f64270 */
[-C--:B------:R-:W-:Y:S01]  /*50d0*/  FMUL R54, R54, R23.reuse ;  /* 0x0000001736367220 */ /* 0x080fe20000400000 */
[----:B------:R-:W-:Y:S01]  /*50e0*/  F2FP.BF16.F32.PACK_AB R42, RZ, R42 ;  /* 0x0000002aff2a723e */ /* 0x000fe200000010ff */
[----:B------:R-:W-:Y:S01]  /*50f0*/  @P4 STG.E.U16 desc[UR36][R6.64+0x30], R36 ;  /* 0x0000302406004986 */ /* 0x000fe2000c101524 */
[----:B------:R-:W-:Y:S01]  /*5100*/  ISETP.GT.AND P2, PT, R3, RZ, P3 ;  /* 0x000000ff0300720c */ /* 0x000fe20001f44270 */
[-C--:B------:R-:W-:Y:S01]  /*5110*/  FMUL R55, R55, R23.reuse ;  /* 0x0000001737377220 */ /* 0x080fe20000400000 */
[C---:B------:R-:W-:Y:S01]  /*5120*/  ISETP.GT.AND P3, PT, R3.reuse, 0x8, P3 ;  /* 0x000000080300780c */ /* 0x040fe20001f64270 */
[-C--:B------:R-:W-:Y:S01]  /*5130*/  FMUL R56, R56, R23.reuse ;  /* 0x0000001738387220 */ /* 0x080fe20000400000 */
[----:B------:R-:W-:Y:S01]  /*5140*/  ISETP.GT.AND P4, PT, R3, RZ, P0 ;  /* 0x000000ff0300720c */ /* 0x000fe20000784270 */
[----:B------:R-:W-:Y:S01]  /*5150*/  FMUL R57, R57, R23 ;  /* 0x0000001739397220 */ /* 0x000fe20000400000 */
[----:B------:R-:W-:Y:S01]  /*5160*/  F2FP.BF16.F32.PACK_AB R43, RZ, R43 ;  /* 0x0000002bff2b723e */ /* 0x000fe200000010ff */
[-C--:B------:R-:W-:Y:S01]  /*5170*/  FMUL R58, R58, R23.reuse ;  /* 0x000000173a3a7220 */ /* 0x080fe20000400000 */
[----:B------:R-:W-:Y:S01]  /*5180*/  F2FP.BF16.F32.PACK_AB R44, RZ, R44 ;  /* 0x0000002cff2c723e */ /* 0x000fe200000010ff */
[----:B------:R-:W-:Y:S01]  /*5190*/  FMUL R59, R59, R23 ;  /* 0x000000173b3b7220 */ /* 0x000fe20000400000 */
[----:B------:R-:W-:Y:S01]  /*51a0*/  F2FP.BF16.F32.PACK_AB R45, RZ, R45 ;  /* 0x0000002dff2d723e */ /* 0x000fe200000010ff */
[----:B------:R-:W-:Y:S01]  /*51b0*/  FMUL R60, R60, R23 ;  /* 0x000000173c3c7220 */ /* 0x000fe20000400000 */
[----:B------:R-:W-:Y:S01]  /*51c0*/  F2FP.BF16.F32.PACK_AB R46, RZ, R46 ;  /* 0x0000002eff2e723e */ /* 0x000fe200000010ff */
[----:B------:R-:W-:Y:S01]  /*51d0*/  @P2 STG.E.U16 desc[UR36][R6.64+0x32], R37 ;  /* 0x0000322506002986 */ /* 0x000fe2000c101524 */
[----:B------:R-:W-:Y:S01]  /*51e0*/  F2FP.BF16.F32.PACK_AB R47, RZ, R47 ;  /* 0x0000002fff2f723e */ /* 0x000fe200000010ff */
[-C--:B------:R-:W-:Y:S01]  /*51f0*/  FMUL R61, R61, R23.reuse ;  /* 0x000000173d3d7220 */ /* 0x080fe20000400000 */
[----:B------:R-:W-:Y:S01]  /*5200*/  F2FP.BF16.F32.PACK_AB R48, RZ, R48 ;  /* 0x00000030ff30723e */ /* 0x000fe200000010ff */
[----:B------:R-:W-:Y:S01]  /*5210*/  @P1 STG.E.U16 desc[UR36][R8.64+0x30], R38 ;  /* 0x0000302608001986 */ /* 0x000fe2000c101524 */
[----:B------:R-:W-:Y:S01]  /*5220*/  ISETP.GT.AND P1, PT, R3, 0x8, P0 ;  /* 0x000000080300780c */ /* 0x000fe20000724270 */
[-C--:B------:R-:W-:Y:S01]  /*5230*/  FMUL R62, R62, R23.reuse ;  /* 0x000000173e3e7220 */ /* 0x080fe20000400000 */
[C---:B------:R-:W-:Y:S01]  /*5240*/  ISETP.GT.AND P0, PT, R4.reuse, 0x28, PT ;  /* 0x000000280400780c */ /* 0x040fe20003f04270 */
[----:B------:R-:W-:Y:S01]  /*5250*/  @P3 STG.E.U16 desc[UR36][R8.64+0x32], R39 ;  /* 0x0000322708003986 */ /* 0x000fe2000c101524 */
[----:B------:R-:W-:Y:S01]  /*5260*/  ISETP.GT.AND P3, PT, R4, 0x21, PT ;  /* 0x000000210400780c */ /* 0x000fe20003f64270 */
[----:B------:R-:W-:Y:S01]  /*5270*/  FMUL R63, R63, R23 ;  /* 0x000000173f3f7220 */ /* 0x000fe20000400000 */
[----:B------:R-:W-:Y:S01]  /*5280*/  F2FP.BF16.F32.PACK_AB R49, RZ, R49 ;  /* 0x00000031ff31723e */ /* 0x000fe200000010ff */
[----:B------:R-:W-:Y:S01]  /*5290*/  @P4 STG.E.U16 desc[UR36][R6.64+0x40], R40 ;  /* 0x0000402806004986 */ /* 0x000fe2000c101524 */
[C---:B------:R-:W-:Y:S01]  /*52a0*/  ISETP.GT.AND P2, PT, R3.reuse, RZ, P3 ;  /* 0x000000ff0300720c */ /* 0x040fe20001f44270 */
[-C--:B------:R-:W-:Y:S01]  /*52b0*/  FMUL R64, R64, R23.reuse ;  /* 0x0000001740407220 */ /* 0x080fe20000400000 */
[----:B------:R-:W-:Y:S01]  /*52c0*/  ISETP.GT.AND P3, PT, R3, 0x8, P3 ;  /* 0x000000080300780c */ /* 0x000fe20001f64270 */
[-C--:B------:R-:W-:Y:S01]  /*52d0*/  FMUL R65, R65, R23.reuse ;  /* 0x0000001741417220 */ /* 0x080fe20000400000 */
        /* <DEDUP_REMOVED lines=62> */
[----:B------:R-:W-:-:S02]  /*56c0*/  F2FP.BF16.F32.PACK_AB R68, RZ, R68 ;  /* 0x00000044ff44723e */ /* 0x000fc400000010ff */
[----:B------:R-:W-:Y:S01]  /*56d0*/  F2FP.BF16.F32.PACK_AB R69, RZ, R69 ;  /* 0x00000045ff45723e */ /* 0x000fe200000010ff */
[----:B------:R-:W-:Y:S01]  /*56e0*/  @P1 STG.E.U16 desc[UR36][R8.64+0x60], R50 ;  /* 0x0000603208001986 */ /* 0x000fe2000c101524 */
[C---:B------:R-:W-:Y:S02]  /*56f0*/  ISETP.GT.AND P1, PT, R3.reuse, 0x8, P0 ;  /* 0x000000080300780c */ /* 0x040fe40000724270 */
[C---:B------:R-:W-:Y:S01]  /*5700*/  ISETP.GT.AND P0, PT, R4.reuse, 0x40, PT ;  /* 0x000000400400780c */ /* 0x040fe20003f04270 */
[----:B------:R-:W-:Y:S01]  /*5710*/  @P3 STG.E.U16 desc[UR36][R8.64+0x62], R51 ;  /* 0x0000623308003986 */ /* 0x000fe2000c101524 */
[----:B------:R-:W-:Y:S02]  /*5720*/  ISETP.GT.AND P3, PT, R4, 0x39, PT ;  /* 0x000000390400780c */ /* 0x000fe40003f64270 */
[----:B------:R-:W-:Y:S01]  /*5730*/  F2FP.BF16.F32.PACK_AB R70, RZ, R70 ;  /* 0x00000046ff46723e */ /* 0x000fe200000010ff */
[----:B------:R-:W-:Y:S01]  /*5740*/  @P4 STG.E.U16 desc[UR36][R6.64+0x70], R52 ;  /* 0x0000703406004986 */ /* 0x000fe2000c101524 */
[----:B------:R-:W-:-:S02]  /*5750*/  ISETP.GT.AND P2, PT, R3, RZ, P3 ;  /* 0x000000ff0300720c */ /* 0x000fc40001f44270 */
[C---:B------:R-:W-:Y:S02]  /*5760*/  ISETP.GT.AND P3, PT, R3.reuse, 0x8, P3 ;  /* 0x000000080300780c */ /* 0x040fe40001f64270 */
[----:B------:R-:W-:Y:S02]  /*5770*/  ISETP.GT.AND P4, PT, R3, RZ, P0 ;  /* 0x000000ff0300720c */ /* 0x000fe40000784270 */
[----:B------:R-:W-:Y:S02]  /*5780*/  F2FP.BF16.F32.PACK_AB R71, RZ, R71 ;  /* 0x00000047ff47723e */ /* 0x000fe400000010ff */
[----:B------:R-:W-:Y:S02]  /*5790*/  F2FP.BF16.F32.PACK_AB R72, RZ, R72 ;  /* 0x00000048ff48723e */ /* 0x000fe400000010ff */
[----:B------:R-:W-:Y:S02]  /*57a0*/  F2FP.BF16.F32.PACK_AB R73, RZ, R73 ;  /* 0x00000049ff49723e */ /* 0x000fe400000010ff */
        /* <DEDUP_REMOVED lines=33> */
[----:B------:R-:W-:-:S03]  /*59c0*/  F2FP.BF16.F32.PACK_AB R87, RZ, R87 ;  /* 0x00000057ff57723e */ /* 0x000fc600000010ff */
[----:B------:R-:W-:Y:S04]  /*59d0*/  @P2 STG.E.U16 desc[UR36][R6.64+0x92], R61 ;  /* 0x0000923d06002986 */ /* 0x000fe8000c101524 */
[----:B------:R-:W-:Y:S01]  /*59e0*/  @P1 STG.E.U16 desc[UR36][R8.64+0x90], R62 ;  /* 0x0000903e08001986 */ /* 0x000fe2000c101524 */
[----:B------:R-:W-:Y:S02]  /*59f0*/  ISETP.GT.AND P1, PT, R3, 0x8, P0 ;  /* 0x000000080300780c */ /* 0x000fe40000724270 */
[C---:B------:R-:W-:Y:S01]  /*5a00*/  ISETP.GT.AND P0, PT, R4.reuse, 0x58, PT ;  /* 0x000000580400780c */ /* 0x040fe20003f04270 */
[----:B------:R-:W-:Y:S01]  /*5a10*/  @P3 STG.E.U16 desc[UR36][R8.64+0x92], R63 ;  /* 0x0000923f08003986 */ /* 0x000fe2000c101524 */
[----:B------:R-:W-:-:S03]  /*5a20*/  ISETP.GT.AND P3, PT, R4, 0x51, PT ;  /* 0x000000510400780c */ /* 0x000fc60003f64270 */
[----:B------:R-:W-:Y:S01]  /*5a30*/  @P4 STG.E.U16 desc[UR36][R6.64+0xa0], R64 ;  /* 0x0000a04006004986 */ /* 0x000fe2000c101524 */
[C---:B------:R-:W-:Y:S02]  /*5a40*/  ISETP.GT.AND P2, PT, R3.reuse, RZ, P3 ;  /* 0x000000ff0300720c */ /* 0x040fe40001f44270 */
[C---:B------:R-:W-:Y:S02]  /*5a50*/  ISETP.GT.AND P3, PT, R3.reuse, 0x8, P3 ;  /* 0x000000080300780c */ /* 0x040fe40001f64270 */
[----:B------:R-:W-:-:S09]  /*5a60*/  ISETP.GT.AND P4, PT, R3, RZ, P0 ;  /* 0x000000ff0300720c */ /* 0x000fd20000784270 */
        /* <DEDUP_REMOVED lines=9> */
[C---:B------:R-:W-:Y:S02]  /*5b00*/  ISETP.GT.AND P3, PT, R3.reuse, RZ, P0 ;  /* 0x000000ff0300720c */ /* 0x040fe40000764270 */
[----:B------:R-:W-:-:S07]  /*5b10*/  ISETP.GT.AND P0, PT, R3, 0x8, P0 ;  /* 0x000000080300780c */ /* 0x000fce0000704270 */
[----:B------:R-:W-:Y:S04]  /*5b20*/  @P2 STG.E.U16 desc[UR36][R6.64+0xb2], R69 ;  /* 0x0000b24506002986 */ /* 0x000fe8000c101524 */
[----:B------:R-:W-:Y:S01]  /*5b30*/  @P1 STG.E.U16 desc[UR36][R8.64+0xb0], R70 ;  /* 0x0000b04608001986 */ /* 0x000fe2000c101524 */
[----:B------:R-:W-:-:S03]  /*5b40*/  ISETP.GT.AND P1, PT, R4, 0x68, PT ;  /* 0x000000680400780c */ /* 0x000fc60003f24270 */
        /* <DEDUP_REMOVED lines=11> */
[C---:B------:R-:W-:Y:S02]  /*5c00*/  ISETP.GT.AND P2, PT, R3.reuse, RZ, P0 ;  /* 0x000000ff0300720c */ /* 0x040fe40000744270 */
[----:B------:R-:W-:Y:S01]  /*5c10*/  ISETP.GT.AND P0, PT, R3, 0x8, P0 ;  /* 0x000000080300780c */ /* 0x000fe20000704270 */
[----:B------:R-:W-:Y:S01]  /*5c20*/  @P3 STG.E.U16 desc[UR36][R6.64+0xd0], R76 ;  /* 0x0000d04c06003986 */ /* 0x000fe2000c101524 */
[----:B------:R-:W-:-:S04]  /*5c30*/  ISETP.GT.AND P3, PT, R4, 0x70, PT ;  /* 0x000000700400780c */ /* 0x000fc80003f64270 */
[C---:B------:R-:W-:Y:S02]  /*5c40*/  ISETP.GT.AND P4, PT, R3.reuse, RZ, P3 ;  /* 0x000000ff0300720c */ /* 0x040fe40001f84270 */
[----:B------:R-:W-:-:S03]  /*5c50*/  ISETP.GT.AND P3, PT, R3, 0x8, P3 ;  /* 0x000000080300780c */ /* 0x000fc60001f64270 */
[----:B------:R-:W-:Y:S01]  /*5c60*/  @P2 STG.E.U16 desc[UR36][R6.64+0xd2], R77 ;  /* 0x0000d24d06002986 */ /* 0x000fe2000c101524 */
[----:B------:R-:W-:-:S03]  /*5c70*/  ISETP.GT.AND P2, PT, R4, 0x79, PT ;  /* 0x000000790400780c */ /* 0x000fc60003f44270 */
[----:B------:R-:W-:Y:S01]  /*5c80*/  @P1 STG.E.U16 desc[UR36][R8.64+0xd0], R78 ;  /* 0x0000d04e08001986 */ /* 0x000fe2000c101524 */
[----:B------:R-:W-:-:S03]  /*5c90*/  ISETP.GT.AND P1, PT, R4, 0x78, PT ;  /* 0x000000780400780c */ /* 0x000fc60003f24270 */
[----:B------:R-:W-:Y:S01]  /*5ca0*/  @P0 STG.E.U16 desc[UR36][R8.64+0xd2], R79 ;  /* 0x0000d24f08000986 */ /* 0x000fe2000c101524 */
[----:B------:R-:W-:-:S03]  /*5cb0*/  ISETP.GT.AND P0, PT, R4, 0x71, PT ;  /* 0x000000710400780c */ /* 0x000fc60003f04270 */
[----:B------:R-:W-:Y:S01]  /*5cc0*/  @P4 STG.E.U16 desc[UR36][R6.64+0xe0], R80 ;  /* 0x0000e05006004986 */ /* 0x000fe2000c101524 */
[C---:B------:R-:W-:Y:S02]  /*5cd0*/  ISETP.GT.AND P4, PT, R3.reuse, RZ, P0 ;  /* 0x000000ff0300720c */ /* 0x040fe40000784270 */
[----:B------:R-:W-:-:S11]  /*5ce0*/  ISETP.GT.AND P0, PT, R3, 0x8, P0 ;  /* 0x000000080300780c */ /* 0x000fd60000704270 */
[----:B------:R-:W-:Y:S02]  /*5cf0*/  @P4 IMAD.MOV.U32 R4, RZ, RZ, R6 ;  /* 0x000000ffff044224 */ /* 0x000fe400078e0006 */
[----:B------:R-:W-:-:S05]  /*5d00*/  @P4 IMAD.MOV.U32 R5, RZ, RZ, R7 ;  /* 0x000000ffff054224 */ /* 0x000fca00078e0007 */
[----:B------:R0:W-:Y:S01]  /*5d10*/  @P4 STG.E.U16 desc[UR36][R4.64+0xe2], R81 ;  /* 0x0000e25104004986 */ /* 0x0001e2000c101524 */
[C---:B------:R-:W-:Y:S02]  /*5d20*/  ISETP.GT.AND P4, PT, R3.reuse, RZ, P2 ;  /* 0x000000ff0300720c */ /* 0x040fe40001784270 */
[----:B------:R-:W-:Y:S01]  /*5d30*/  ISETP.GT.AND P2, PT, R3, 0x8, P2 ;  /* 0x000000080300780c */ /* 0x000fe20001744270 */
[----:B0-----:R-:W-:Y:S02]  /*5d40*/  @P3 IMAD.MOV.U32 R4, RZ, RZ, R8 ;  /* 0x000000ffff043224 */ /* 0x001fe400078e0008 */
[----:B------:R-:W-:-:S05]  /*5d50*/  @P3 IMAD.MOV.U32 R5, RZ, RZ, R9 ;  /* 0x000000ffff053224 */ /* 0x000fca00078e0009 */
[----:B------:R0:W-:Y:S01]  /*5d60*/  @P3 STG.E.U16 desc[UR36][R4.64+0xe0], R82 ;  /* 0x0000e05204003986 */ /* 0x0001e2000c101524 */
[C---:B------:R-:W-:Y:S02]  /*5d70*/  ISETP.GT.AND P3, PT, R3.reuse, RZ, P1 ;  /* 0x000000ff0300720c */ /* 0x040fe40000f64270 */
[----:B------:R-:W-:Y:S01]  /*5d80*/  ISETP.GT.AND P1, PT, R3, 0x8, P1 ;  /* 0x000000080300780c */ /* 0x000fe20000f24270 */
[----:B0-----:R-:W-:Y:S02]  /*5d90*/  @P0 IMAD.MOV.U32 R4, RZ, RZ, R8 ;  /* 0x000000ffff040224 */ /* 0x001fe400078e0008 */
[----:B------:R-:W-:-:S05]  /*5da0*/  @P0 IMAD.MOV.U32 R5, RZ, RZ, R9 ;  /* 0x000000ffff050224 */ /* 0x000fca00078e0009 */
[----:B------:R0:W-:Y:S03]  /*5db0*/  @P0 STG.E.U16 desc[UR36][R4.64+0xe2], R83 ;  /* 0x0000e25304000986 */ /* 0x0001e6000c101524 */
[----:B0-----:R-:W-:Y:S02]  /*5dc0*/  @P3 IMAD.MOV.U32 R4, RZ, RZ, R6 ;  /* 0x000000ffff043224 */ /* 0x001fe400078e0006 */
[----:B------:R-:W-:-:S05]  /*5dd0*/  @P3 IMAD.MOV.U32 R5, RZ, RZ, R7 ;  /* 0x000000ffff053224 */ /* 0x000fca00078e0007 */
[----:B------:R0:W-:Y:S04]  /*5de0*/  @P3 STG.E.U16 desc[UR36][R4.64+0xf0], R84 ;  /* 0x0000f05404003986 */ /* 0x0001e8000c101524 */
[----:B------:R1:W-:Y:S01]  /*5df0*/  @P4 STG.E.U16 desc[UR36][R6.64+0xf2], R85 ;  /* 0x0000f25506004986 */ /* 0x0003e2000c101524 */
[----:B0-----:R-:W-:Y:S02]  /*5e00*/  @P1 IMAD.MOV.U32 R4, RZ, RZ, R8 ;  /* 0x000000ffff041224 */ /* 0x001fe400078e0008 */
[----:B------:R-:W-:-:S05]  /*5e10*/  @P1 IMAD.MOV.U32 R5, RZ, RZ, R9 ;  /* 0x000000ffff051224 */ /* 0x000fca00078e0009 */
[----:B------:R1:W-:Y:S04]  /*5e20*/  @P1 STG.E.U16 desc[UR36][R4.64+0xf0], R86 ;  /* 0x0000f05604001986 */ /* 0x0003e8000c101524 */
[----:B------:R1:W-:Y:S02]  /*5e30*/  @P2 STG.E.U16 desc[UR36][R8.64+0xf2], R87 ;  /* 0x0000f25708002986 */ /* 0x0003e4000c101524 */
.L_x_160:
[----:B------:R-:W-:Y:S05]  /*5e40*/  BSYNC B0 ;  /* 0x0000000000007941 */ /* 0x000fea0003800000 */
.L_x_34:
[----:B------:R-:W-:Y:S01]  /*5e50*/  ULDC UR4, c[0x0][0xc] ;  /* 0x0000030000047ab9 */ /* 0x000fe20000000800 */
[----:B------:R-:W-:Y:S01]  /*5e60*/  ULDC UR5, c[0x0][0x10] ;  /* 0x0000040000057ab9 */ /* 0x000fe20000000800 */
[----:B------:R-:W0:Y:S01]  /*5e70*/  LDC R3, c[0x0][0x14] ;  /* 0x00000500ff037b82 */ /* 0x000e220000000800 */
[----:B------:R-:W-:Y:S01]  /*5e80*/  UIMAD.WIDE.U32 UR4, UR4, UR5, URZ ;  /* 0x00000005040472a5 */ /* 0x000fe2000f8e003f */
[----:B------:R-:W-:Y:S02]  /*5e90*/  IMAD.MOV.U32 R93, RZ, RZ, -0x1 ;  /* 0xffffffffff5d7424 */ /* 0x000fe400078e00ff */
[----:B------:R-:W-:-:S03]  /*5ea0*/  IMAD.MOV.U32 R89, RZ, RZ, -0x1 ;  /* 0xffffffffff597424 */ /* 0x000fc600078e00ff */
[----:B0-----:R-:W-:-:S04]  /*5eb0*/  IMAD.WIDE.U32 R16, R3, UR4, R16 ;  /* 0x0000000403107c25 */ /* 0x001fc8000f8e0010 */
[----:B------:R-:W-:Y:S01]  /*5ec0*/  IMAD R3, R3, UR5, RZ ;  /* 0x0000000503037c24 */ /* 0x000fe2000f8e02ff */
[----:B------:R-:W-:Y:S02]  /*5ed0*/  ULDC.64 UR4, c[0x0][0x650] ;  /* 0x0001940000047ab9 */ /* 0x000fe40000000a00 */
[----:B------:R-:W-:Y:S01]  /*5ee0*/  ISETP.GE.U32.AND P0, PT, R16, UR4, PT ;  /* 0x0000000410007c0c */ /* 0x000fe2000bf06070 */
[--C-:B------:R-:W-:Y:S01]  /*5ef0*/  IMAD.IADD R17, R17, 0x1, R3.reuse ;  /* 0x0000000111117824 */ /* 0x100fe200078e0203 */
[----:B------:R-:W-:-:S04]  /*5f00*/  PRMT R3, RZ, 0x7610, R3 ;  /* 0x00007610ff037816 */ /* 0x000fc80000000003 */
[----:B------:R-:W-:-:S13]  /*5f10*/  ISETP.GE.U32.AND.EX P0, PT, R17, UR5, PT, P0 ;  /* 0x0000000511007c0c */ /* 0x000fda000bf06100 */
[----:B------:R-:W-:Y:S05]  /*5f20*/  @P0 BRA `(.L_x_161) ;  /* 0x0000000400640947 */ /* 0x000fea0003800000 */
[----:B---3--:R-:W0:Y:S01]  /*5f30*/  S2R R12, SR_CTAID.X ;  /* 0x00000000000c7919 */ /* 0x008e220000002500 */
[----:B------:R-:W3:Y:S01]  /*5f40*/  LDC.64 R10, c[0x0][0x628] ;  /* 0x00018a00ff0a7b82 */ /* 0x000ee20000000a00 */
[----:B------:R-:W-:Y:S01]  /*5f50*/  ULDC UR4, c[0x0][0x150] ;  /* 0x0000540000047ab9 */ /* 0x000fe20000000800 */
[----:B-12-4-:R-:W-:Y:S01]  /*5f60*/  IMAD.MOV.U32 R8, RZ, RZ, R16 ;  /* 0x000000ffff087224 */ /* 0x016fe200078e0010 */
[----:B-----5:R-:W1:Y:S01]  /*5f70*/  S2R R24, SR_CTAID.Y ;  /* 0x0000000000187919 */ /* 0x020e620000002600 */
[----:B------:R-:W-:-:S04]  /*5f80*/  IMAD.MOV.U32 R9, RZ, RZ, R17 ;  /* 0x000000ffff097224 */ /* 0x000fc800078e0011 */
[----:B------:R-:W2:Y:S08]  /*5f90*/  LDC R21, c[0x0][0x144] ;  /* 0x00005100ff157b82 */ /* 0x000eb00000000800 */
[----:B------:R-:W4:Y:S08]  /*5fa0*/  LDC R0, c[0x0][0x630] ;  /* 0x00018c00ff007b82 */ /* 0x000f300000000800 */
[----:B------:R-:W1:Y:S01]  /*5fb0*/  LDC.64 R14, c[0x0][0x620] ;  /* 0x00018800ff0e7b82 */ /* 0x000e620000000a00 */
[----:B---3--:R-:W-:-:S04]  /*5fc0*/  ISETP.NE.U32.AND P0, PT, R10, RZ, PT ;  /* 0x000000ff0a00720c */ /* 0x008fc80003f05070 */
[----:B------:R-:W-:Y:S02]  /*5fd0*/  ISETP.NE.AND.EX P0, PT, R11, RZ, PT, P0 ;  /* 0x000000ff0b00720c */ /* 0x000fe40003f05300 */
[----:B0-----:R-:W-:-:S05]  /*5fe0*/  I2FP.F32.U32 R3, R12 ;  /* 0x0000000c00037245 */ /* 0x001fca0000201000 */
[----:B------:R-:W-:-:S04]  /*5ff0*/  FMUL R3, R3, UR4 ;  /* 0x0000000403037c20 */ /* 0x000fc80008400000 */
[----:B------:R0:W3:Y:S02]  /*6000*/  F2I.U32.TRUNC.NTZ R20, R3 ;  /* 0x0000000300147305 */ /* 0x0000e4000020f000 */
[----:B--2-4-:R-:W-:Y:S05]  /*6010*/  @!P0 BRA `(.L_x_162) ;  /* 0x0000000000288947 */ /* 0x014fea0003800000 */
[----:B0-----:R-:W0:Y:S02]  /*6020*/  LDC R3, c[0x0][0x634] ;  /* 0x00018d00ff037b82 */ /* 0x001e240000000800 */
        /* <DEDUP_REMOVED lines=9> */
.L_x_162:
[----:B------:R-:W2:Y:S01]  /*60c0*/  LDC.64 R28, c[0x0][0x640] ;  /* 0x00019000ff1c7b82 */ /* 0x000ea20000000a00 */
[-CC-:B------:R-:W-:Y:S01]  /*60d0*/  SHF.R.U64 R89, R8, R0.reuse, R9.reuse ;  /* 0x0000000008597219 */ /* 0x180fe20000001209 */
[----:B---3--:R-:W-:Y:S01]  /*60e0*/  IMAD.MOV R20, RZ, RZ, -R20 ;  /* 0x000000ffff147224 */ /* 0x008fe200078e0a14 */
[----:B------:R-:W-:Y:S01]  /*60f0*/  SHF.R.U32.HI R0, RZ, R0, R9 ;  /* 0x00000000ff007219 */ /* 0x000fe20000011609 */
[----:B------:R-:W-:Y:S01]  /*6100*/  ULDC UR4, c[0x0][0x154] ;  /* 0x0000550000047ab9 */ /* 0x000fe20000000800 */
[----:B0-----:R-:W-:Y:S01]  /*6110*/  IADD3 R3, P0, RZ, -R89, RZ ;  /* 0x80000059ff037210 */ /* 0x001fe20007f1e0ff */
[----:B------:R-:W-:Y:S02]  /*6120*/  IMAD R21, R21, R20, R12 ;  /* 0x0000001415157224 */ /* 0x000fe400078e020c */
[----:B------:R-:W0:Y:S01]  /*6130*/  LDC R6, c[0x0][0x618] ;  /* 0x00018600ff067b82 */ /* 0x000e220000000800 */
[----:B------:R-:W-:Y:S02]  /*6140*/  IMAD.MOV.U32 R7, RZ, RZ, 0x1 ;  /* 0x00000001ff077424 */ /* 0x000fe400078e00ff */
[----:B------:R-:W-:-:S04]  /*6150*/  IMAD.X R5, RZ, RZ, ~R0, P0 ;  /* 0x000000ffff057224 */ /* 0x000fc800000e0e00 */
[-C--:B-1----:R-:W-:Y:S01]  /*6160*/  IMAD R0, R5, R14.reuse, RZ ;  /* 0x0000000e05007224 */ /* 0x082fe200078e02ff */
[----:B------:R-:W1:Y:S01]  /*6170*/  LDC R8, c[0x0][0x608] ;  /* 0x00018200ff087b82 */ /* 0x000e620000000800 */
[----:B------:R-:W-:-:S04]  /*6180*/  IMAD.WIDE.U32 R4, R3, R14, R16 ;  /* 0x0000000e03047225 */ /* 0x000fc800078e0010 */
[----:B------:R-:W-:Y:S01]  /*6190*/  IMAD R3, R3, R15, R0 ;  /* 0x0000000f03037224 */ /* 0x000fe200078e0200 */
[----:B------:R-:W-:Y:S02]  /*61a0*/  I2FP.F32.U32 R0, R24 ;  /* 0x0000001800007245 */ /* 0x000fe40000201000 */
[----:B------:R-:W3:Y:S01]  /*61b0*/  LDC R26, c[0x0][0x658] ;  /* 0x00019600ff1a7b82 */ /* 0x000ee20000000800 */
[----:B------:R-:W-:Y:S01]  /*61c0*/  IMAD.IADD R3, R5, 0x1, R3 ;  /* 0x0000000105037824 */ /* 0x000fe200078e0203 */
[----:B--2---:R-:W-:Y:S01]  /*61d0*/  ISETP.NE.U32.AND P0, PT, R28, RZ, PT ;  /* 0x000000ff1c00720c */ /* 0x004fe20003f05070 */
[----:B------:R-:W-:Y:S01]  /*61e0*/  FMUL R0, R0, UR4 ;  /* 0x0000000400007c20 */ /* 0x000fe20008400000 */
[----:B------:R-:W-:Y:S02]  /*61f0*/  IMAD.MOV.U32 R5, RZ, RZ, -0x1 ;  /* 0xffffffffff057424 */ /* 0x000fe400078e00ff */
[----:B------:R-:W-:Y:S01]  /*6200*/  ISETP.NE.AND.EX P0, PT, R29, RZ, PT, P0 ;  /* 0x000000ff1d00720c */ /* 0x000fe20003f05300 */
[----:B------:R2:W4:Y:S01]  /*6210*/  F2I.U32.TRUNC.NTZ R13, R0 ;  /* 0x00000000000d7305 */ /* 0x000522000020f000 */
[----:B------:R-:W2:Y:S01]  /*6220*/  LDC R15, c[0x0][0x148] ;  /* 0x00005200ff0f7b82 */ /* 0x000ea20000000800 */
[----:B0-----:R-:W-:-:S02]  /*6230*/  SHF.R.U64 R12, R4, R6, R3 ;  /* 0x00000006040c7219 */ /* 0x001fc40000001203 */
[----:B------:R-:W-:-:S05]  /*6240*/  SHF.R.U32.HI R3, RZ, R6, R3 ;  /* 0x00000006ff037219 */ /* 0x000fca0000011603 */
[----:B------:R-:W0:Y:S01]  /*6250*/  LDC R20, c[0x0][0x600] ;  /* 0x00018000ff147b82 */ /* 0x000e220000000800 */
[-CC-:B-1----:R-:W-:Y:S02]  /*6260*/  SHF.R.U64 R10, R12, R8.reuse, R3.reuse ;  /* 0x000000080c0a7219 */ /* 0x182fe40000001203 */
[----:B------:R-:W-:-:S05]  /*6270*/  SHF.R.U32.HI R3, RZ, R8, R3 ;  /* 0x00000008ff037219 */ /* 0x000fca0000011603 */
[----:B------:R-:W1:Y:S01]  /*6280*/  LDC R27, c[0x0][0x648] ;  /* 0x00019200ff1b7b82 */ /* 0x000e620000000800 */
[-C--:B---3--:R-:W-:Y:S02]  /*6290*/  SHF.L.U32 R4, R5, R26.reuse, RZ ;  /* 0x0000001a05047219 */ /* 0x088fe400000006ff */
[-CC-:B------:R-:W-:Y:S02]  /*62a0*/  SHF.R.U64 R14, R10, R26.reuse, R3.reuse ;  /* 0x0000001a0a0e7219 */ /* 0x180fe40000001203 */
[----:B------:R-:W-:Y:S02]  /*62b0*/  SHF.R.U32.HI R5, RZ, R26, R3 ;  /* 0x0000001aff057219 */ /* 0x000fe40000011603 */
[----:B------:R-:W-:Y:S01]  /*62c0*/  LOP3.LUT R25, RZ, R4, RZ, 0x33, !PT ;  /* 0x00000004ff197212 */ /* 0x000fe200078e33ff */
[----:B------:R-:W3:Y:S01]  /*62d0*/  LDC R30, c[0x0][0x638] ;  /* 0x00018e00ff1e7b82 */ /* 0x000ee20000000800 */
[----:B------:R-:W-:Y:S01]  /*62e0*/  SHF.L.U32 R26, R7, R26, RZ ;  /* 0x0000001a071a7219 */ /* 0x000fe200000006ff */
[----:B------:R-:W-:-:S06]  /*62f0*/  IMAD.MOV.U32 R4, RZ, RZ, R14 ;  /* 0x000000ffff047224 */ /* 0x000fcc00078e000e */
[----:B------:R-:W0:Y:S01]  /*6300*/  LDC R31, c[0x0][0x610] ;  /* 0x00018400ff1f7b82 */ /* 0x000e220000000800 */
[----:B----4-:R-:W-:Y:S05]  /*6310*/  @!P0 BRA `(.L_x_163) ;  /* 0x0000000000288947 */ /* 0x010fea0003800000 */
        /* <DEDUP_REMOVED lines=10> */
.L_x_163:
[----:B------:R-:W-:Y:S01]  /*63c0*/  ISETP.NE.AND P0, PT, R2, 0x1, PT ;  /* 0x000000010200780c */ /* 0x000fe20003f05270 */
[----:B0-----:R-:W-:Y:S01]  /*63d0*/  VIADD R7, R20, 0xffffffff ;  /* 0xffffffff14077836 */ /* 0x001fe20000000000 */
[----:B-12---:R-:W-:Y:S01]  /*63e0*/  SHF.R.U64 R0, R4, R27, R5 ;  /* 0x0000001b04007219 */ /* 0x006fe20000001205 */
[----:B------:R-:W-:Y:S01]  /*63f0*/  IMAD.MOV R13, RZ, RZ, -R13 ;  /* 0x000000ffff0d7224 */ /* 0x000fe200078e0a0d */
[----:B------:R-:W-:Y:S01]  /*6400*/  LOP3.LUT R5, R10, R25, RZ, 0xc0, !PT ;  /* 0x000000190a057212 */ /* 0x000fe200078ec0ff */
[----:B------:R-:W-:Y:S01]  /*6410*/  IMAD.MOV.U32 R4, RZ, RZ, 0x1 ;  /* 0x00000001ff047424 */ /* 0x000fe200078e00ff */
[----:B------:R-:W-:Y:S01]  /*6420*/  LOP3.LUT R12, R12, R7, RZ, 0xc0, !PT ;  /* 0x000000070c0c7212 */ /* 0x000fe200078ec0ff */
[----:B------:R-:W-:Y:S02]  /*6430*/  IMAD.MOV R3, RZ, RZ, -R0 ;  /* 0x000000ffff037224 */ /* 0x000fe400078e0a00 */
[----:B------:R-:W-:Y:S02]  /*6440*/  IMAD R0, R26, R0, R5 ;  /* 0x000000001a007224 */ /* 0x000fe400078e0205 */
[----:B---3--:R-:W-:-:S02]  /*6450*/  IMAD R3, R3, R30, R14 ;  /* 0x0000001e03037224 */ /* 0x008fc400078e020e */
[----:B------:R-:W-:Y:S02]  /*6460*/  @P0 IMAD R21, R15, R13, R24 ;  /* 0x0000000d0f150224 */ /* 0x000fe400078e0218 */
[----:B------:R-:W-:Y:S01]  /*6470*/  IMAD R5, R3, R20, R12 ;  /* 0x0000001403057224 */ /* 0x000fe200078e020c */
[----:B------:R-:W-:Y:S01]  /*6480*/  PRMT R3, R4, 0x7610, R3 ;  /* 0x0000761004037816 */ /* 0x000fe20000000003 */
[----:B------:R-:W-:-:S05]  /*6490*/  IMAD R0, R0, R31, R21 ;  /* 0x0000001f00007224 */ /* 0x000fca00078e0215 */
[----:B------:R-:W-:Y:S02]  /*64a0*/  SEL R93, R5, R0, !P0 ;  /* 0x00000000055d7207 */ /* 0x000fe40004000000 */
[----:B------:R-:W-:-:S07]  /*64b0*/  SEL R0, R0, R5, !P0 ;  /* 0x0000000500007207 */ /* 0x000fce0004000000 */
.L_x_161:
[----:B------:R-:W-:Y:S01]  /*64c0*/  LOP3.LUT P0, RZ, R3, 0xff, RZ, 0xc0, !PT ;  /* 0x000000ff03ff7812 */ /* 0x000fe2000780c0ff */
[----:B------:R-:W-:-:S12]  /*64d0*/  IMAD.MOV.U32 R92, RZ, RZ, R0 ;  /* 0x000000ffff5c7224 */ /* 0x000fd800078e0000 */
[----:B------:R-:W-:Y:S05]  /*64e0*/  @P0 BRA `(.L_x_164) ;  /* 0xffffffac002c0947 */ /* 0x000fea000383ffff */
[----:B------:R-:W-:Y:S05]  /*64f0*/  EXIT ;  /* 0x000000000000794d */ /* 0x000fea0003800000 */
.L_x_7:
[----:B0-----:R-:W-:Y:S01]  /*6500*/  ULDC.64 UR4, c[0x0][0x650] ;  /* 0x0001940000047ab9 */ /* 0x001fe20000000a00 */
        /* <DEDUP_REMOVED lines=25> */
.L_x_166:
[----:B------:R-:W0:Y:S01]  /*66a0*/  LDC.64 R28, c[0x0][0x640] ;  /* 0x00019000ff1c7b82 */ /* 0x000e220000000a00 */
[-CC-:B------:R-:W-:Y:S01]  /*66b0*/  SHF.R.U64 R22, R12, R6.reuse, R13.reuse ;  /* 0x000000060c167219 */ /* 0x180fe2000000120d */
[----:B------:R-:W-:Y:S01]  /*66c0*/  IMAD.MOV.U32 R30, RZ, RZ, 0x1 ;  /* 0x00000001ff1e7424 */ /* 0x000fe200078e00ff */
[----:B------:R-:W-:Y:S02]  /*66d0*/  SHF.R.U32.HI R6, RZ, R6, R13 ;  /* 0x00000006ff067219 */ /* 0x000fe4000001160d */
        /* <DEDUP_REMOVED lines=8> */
[----:B------:R-:W-:Y:S01]  /*6760*/  IMAD.IADD R9, R9, 0x1, R11 ;  /* 0x0000000109097824 */ /* 0x000fe200078e020b */
[----:B0-----:R-:W-:-:S04]  /*6770*/  ISETP.NE.U32.AND P0, PT, R28, RZ, PT ;  /* 0x000000ff1c00720c */ /* 0x001fc80003f05070 */
[----:B------:R-:W-:Y:S02]  /*6780*/  ISETP.NE.AND.EX P0, PT, R29, RZ, PT, P0 ;  /* 0x000000ff1d00720c */ /* 0x000fe40003f05300 */
[----:B------:R-:W0:Y:S01]  /*6790*/  LDC R20, c[0x0][0x600] ;  /* 0x00018000ff147b82 */ /* 0x000e220000000800 */
[-CC-:B-1----:R-:W-:Y:S01]  /*67a0*/  SHF.R.U64 R14, R8, R10.reuse, R9.reuse ;  /* 0x0000000a080e7219 */ /* 0x182fe20000001209 */
[----:B------:R-:W-:Y:S01]  /*67b0*/  IMAD.MOV.U32 R8, RZ, RZ, -0x1 ;  /* 0xffffffffff087424 */ /* 0x000fe200078e00ff */
[----:B------:R-:W-:-:S05]  /*67c0*/  SHF.R.U32.HI R9, RZ, R10, R9 ;  /* 0x0000000aff097219 */ /* 0x000fca0000011609 */
[----:B------:R-:W1:Y:S01]  /*67d0*/  LDC R24, c[0x0][0x648] ;  /* 0x00019200ff187b82 */ /* 0x000e620000000800 */
[-CC-:B--2---:R-:W-:Y:S02]  /*67e0*/  SHF.R.U64 R23, R14, R12.reuse, R9.reuse ;  /* 0x0000000c0e177219 */ /* 0x184fe40000001209 */
[----:B------:R-:W-:-:S05]  /*67f0*/  SHF.R.U32.HI R6, RZ, R12, R9 ;  /* 0x0000000cff067219 */ /* 0x000fca0000011609 */
[----:B------:R-:W2:Y:S01]  /*6800*/  LDC R26, c[0x0][0x638] ;  /* 0x00018e00ff1a7b82 */ /* 0x000ea20000000800 */
[-C--:B---3--:R-:W-:Y:S02]  /*6810*/  SHF.L.U32 R8, R8, R27.reuse, RZ ;  /* 0x0000001b08087219 */ /* 0x088fe400000006ff */
[-CC-:B------:R-:W-:Y:S02]  /*6820*/  SHF.R.U64 R25, R23, R27.reuse, R6.reuse ;  /* 0x0000001b17197219 */ /* 0x180fe40000001206 */
[----:B------:R-:W-:Y:S02]  /*6830*/  LOP3.LUT R32, RZ, R8, RZ, 0x33, !PT ;  /* 0x00000008ff207212 */ /* 0x000fe400078e33ff */
[----:B------:R-:W-:Y:S01]  /*6840*/  SHF.R.U32.HI R9, RZ, R27, R6 ;  /* 0x0000001bff097219 */ /* 0x000fe20000011606 */
[----:B------:R-:W3:Y:S01]  /*6850*/  LDC R31, c[0x0][0x610] ;  /* 0x00018400ff1f7b82 */ /* 0x000ee20000000800 */
[----:B------:R-:W-:Y:S01]  /*6860*/  IMAD.MOV.U32 R8, RZ, RZ, R25 ;  /* 0x000000ffff087224 */ /* 0x000fe200078e0019 */
[----:B------:R-:W-:Y:S06]  /*6870*/  @!P0 BRA `(.L_x_167) ;  /* 0x0000000000288947 */ /* 0x000fec0003800000 */
        /* <DEDUP_REMOVED lines=10> */
.L_x_167:
[----:B------:R-:W-:Y:S02]  /*6920*/  ISETP.NE.AND P0, PT, R2, 0x1, PT ;  /* 0x000000010200780c */ /* 0x000fe40003f05270 */
[----:B-1----:R-:W-:Y:S01]  /*6930*/  SHF.R.U64 R6, R8, R24, R9 ;  /* 0x0000001808067219 */ /* 0x002fe20000001209 */
[----:B0-----:R-:W-:Y:S01]  /*6940*/  VIADD R9, R20, 0xffffffff ;  /* 0xffffffff14097836 */ /* 0x001fe20000000000 */
[----:B------:R-:W-:Y:S02]  /*6950*/  SHF.L.U32 R30, R30, R27, RZ ;  /* 0x0000001b1e1e7219 */ /* 0x000fe400000006ff */
[----:B------:R-:W-:Y:S01]  /*6960*/  LOP3.LUT R5, R23, R32, RZ, 0xc0, !PT ;  /* 0x0000002017057212 */ /* 0x000fe200078ec0ff */
[----:B------:R-:W-:-:S04]  /*6970*/  IMAD.MOV R8, RZ, RZ, -R6 ;  /* 0x000000ffff087224 */ /* 0x000fc800078e0a06 */
[----:B------:R-:W-:Y:S01]  /*6980*/  IMAD R6, R30, R6, R5 ;  /* 0x000000061e067224 */ /* 0x000fe200078e0205 */
[----:B------:R-:W-:Y:S01]  /*6990*/  LOP3.LUT R5, R14, R9, RZ, 0xc0, !PT ;  /* 0x000000090e057212 */ /* 0x000fe200078ec0ff */
[----:B------:R-:W-:Y:S02]  /*69a0*/  @P0 IMAD R3, R7, R21, R4 ;  /* 0x0000001507030224 */ /* 0x000fe400078e0204 */
[----:B--2---:R-:W-:Y:S02]  /*69b0*/  IMAD R4, R8, R26, R25 ;  /* 0x0000001a08047224 */ /* 0x004fe400078e0219 */
[----:B---3--:R-:W-:Y:S02]  /*69c0*/  IMAD R3, R6, R31, R3 ;  /* 0x0000001f06037224 */ /* 0x008fe400078e0203 */
[----:B------:R-:W-:Y:S02]  /*69d0*/  IMAD R4, R4, R20, R5 ;  /* 0x0000001404047224 */ /* 0x000fe400078e0205 */
[----:B------:R-:W-:-:S02]  /*69e0*/  IMAD.MOV.U32 R8, RZ, RZ, 0x1 ;  /* 0x00000001ff087424 */ /* 0x000fc400078e00ff */
[----:B------:R-:W-:Y:S01]  /*69f0*/  IMAD.MOV.U32 R6, RZ, RZ, R22 ;  /* 0x000000ffff067224 */ /* 0x000fe200078e0016 */
[----:B------:R-:W-:Y:S02]  /*6a00*/  SEL R13, R4, R3, !P0 ;  /* 0x00000003040d7207 */ /* 0x000fe40004000000 */
[----:B------:R-:W-:-:S07]  /*6a10*/  SEL R20, R3, R4, !P0 ;  /* 0x0000000403147207 */ /* 0x000fce0004000000 */
.L_x_165:
[----:B------:R-:W-:-:S08]  /*6a20*/  NOP ;  /* 0x0000000000007918 */ /* 0x000fd00000000000 */
[----:B------:R-:W0:-:S00]  /*6a30*/  USETMAXREG.DEALLOC.CTAPOOL 0x28 ;  /* 0x00000028000079c8 */ /* 0x000e0000080e0500 */
[----:B0-----:R-:W-:-:S13]  /*6a40*/  ISETP.NE.AND P0, PT, R0, RZ, PT ;  /* 0x000000ff0000720c */ /* 0x001fda0003f05270 */
[----:B------:R-:W-:Y:S05]  /*6a50*/  @P0 EXIT ;  /* 0x000000000000094d */ /* 0x000fea0003800000 */
[----:B------:R-:W-:Y:S01]  /*6a60*/  LOP3.LUT P0, RZ, R8, 0xff, RZ, 0xc0, !PT ;  /* 0x000000ff08ff7812 */ /* 0x000fe2000780c0ff */
[----:B------:R-:W-:Y:S02]  /*6a70*/  IMAD.MOV.U32 R0, RZ, RZ, 0x1 ;  /* 0x00000001ff007424 */ /* 0x000fe400078e00ff */
[----:B------:R-:W-:-:S10]  /*6a80*/  IMAD.MOV.U32 R3, RZ, RZ, RZ ;  /* 0x000000ffff037224 */ /* 0x000fd400078e00ff */
[----:B------:R-:W-:Y:S05]  /*6a90*/  @!P0 BRA `(.L_x_168) ;  /* 0x0000000c00408947 */ /* 0x000fea0003800000 */
[----:B------:R-:W0:Y:S01]  /*6aa0*/  LDC R0, c[0x0][0x28c] ;  /* 0x0000a300ff007b82 */ /* 0x000e220000000800 */
[----:B------:R-:W-:Y:S01]  /*6ab0*/  ULDC UR5, c[0x0][0x658] ;  /* 0x0001960000057ab9 */ /* 0x000fe20000000800 */
[----:B------:R-:W-:Y:S01]  /*6ac0*/  UMOV UR7, 0xffffffff ;  /* 0xffffffff00077882 */ /* 0x000fe20000000000 */
[----:B------:R-:W-:Y:S01]  /*6ad0*/  ULDC UR6, c[0x0][0xc] ;  /* 0x0000030000067ab9 */ /* 0x000fe20000000800 */
[----:B------:R-:W-:Y:S01]  /*6ae0*/  USHF.L.U32 UR8, UR7, UR5, URZ ;  /* 0x0000000507087299 */ /* 0x000fe2000800063f */
[----:B------:R-:W-:Y:S01]  /*6af0*/  BSSY B0, `(.L_x_168) ;  /* 0x00000ca000007945 */ /* 0x000fe20003800000 */
[----:B------:R-:W-:Y:S01]  /*6b00*/  UMOV UR9, 0x1 ;  /* 0x0000000100097882 */ /* 0x000fe20000000000 */
[----:B------:R-:W-:Y:S01]  /*6b10*/  ULDC UR7, c[0x0][0x10] ;  /* 0x0000040000077ab9 */ /* 0x000fe20000000800 */
[----:B------:R-:W1:Y:S01]  /*6b20*/  S2UR UR10, SR_CgaCtaId ;  /* 0x00000000000a79c3 */ /* 0x000e620000008800 */
[----:B------:R-:W-:Y:S01]  /*6b30*/  UIMAD.WIDE.U32 UR6, UR6, UR7, URZ ;  /* 0x00000007060672a5 */ /* 0x000fe2000f8e003f */
[----:B------:R-:W-:Y:S01]  /*6b40*/  IMAD.MOV.U32 R9, RZ, RZ, 0x1 ;  /* 0x00000001ff097424 */ /* 0x000fe200078e00ff */
[----:B------:R-:W-:Y:S01]  /*6b50*/  USHF.L.U32 UR18, UR9, UR5, URZ ;  /* 0x0000000509127299 */ /* 0x000fe2000800063f */
[----:B------:R-:W-:Y:S01]  /*6b60*/  LOP3.LUT R8, R19, 0x2, RZ, 0xfc, !PT ;  /* 0x0000000213087812 */ /* 0x000fe200078efcff */
[----:B------:R-:W-:Y:S01]  /*6b70*/  ULDC UR4, c[0x0][0x600] ;  /* 0x0001800000047ab9 */ /* 0x000fe20000000800 */
[----:B------:R-:W-:Y:S01]  /*6b80*/  ULDC UR5, c[0x0][0x14] ;  /* 0x0000050000057ab9 */ /* 0x000fe20000000800 */
[----:B------:R-:W-:-:S02]  /*6b90*/  UIADD3 UR4, UR4, -0x1, URZ ;  /* 0xffffffff04047890 */ /* 0x000fc4000fffe03f */
[----:B------:R-:W-:Y:S02]  /*6ba0*/  UIMAD.WIDE.U32 UR22, UR6, UR5, URZ ;  /* 0x00000005061672a5 */ /* 0x000fe4000f8e003f */
[----:B------:R-:W-:Y:S02]  /*6bb0*/  UIMAD UR13, UR7, UR5, URZ ;  /* 0x00000005070d72a4 */ /* 0x000fe4000f8e023f */
[----:B------:R-:W-:Y:S02]  /*6bc0*/  ULOP3.LUT UR17, URZ, UR8, URZ, 0x33, !UPT ;  /* 0x000000083f117292 */ /* 0x000fe4000f8e333f */
[----:B------:R-:W-:Y:S01]  /*6bd0*/  UIADD3 UR13, UR23, UR13, URZ ;  /* 0x0000000d170d7290 */ /* 0x000fe2000fffe03f */
[----:B0-----:R-:W-:Y:S01]  /*6be0*/  VIADD R0, R0, 0x1f ;  /* 0x0000001f00007836 */ /* 0x001fe20000000000 */
[----:B------:R-:W-:-:S04]  /*6bf0*/  ULDC.64 UR24, c[0x0][0x198] ;  /* 0x0000660000187ab9 */ /* 0x000fc80000000a00 */
[----:B------:R-:W-:Y:S01]  /*6c00*/  SHF.R.S32.HI R3, RZ, 0x1f, R0 ;  /* 0x0000001fff037819 */ /* 0x000fe20000011400 */
[----:B-1----:R-:W-:-:S03]  /*6c10*/  IMAD.U32 R11, RZ, RZ, UR10 ;  /* 0x0000000aff0b7e24 */ /* 0x002fc6000f8e00ff */
[----:B------:R-:W-:Y:S01]  /*6c20*/  LEA.HI R3, R3, R0, RZ, 0x5 ;  /* 0x0000000003037211 */ /* 0x000fe200078f28ff */
[----:B------:R-:W-:-:S03]  /*6c30*/  IMAD.MOV.U32 R0, RZ, RZ, 0x1 ;  /* 0x00000001ff007424 */ /* 0x000fc600078e00ff */
[----:B------:R-:W-:Y:S01]  /*6c40*/  SHF.R.S32.HI R10, RZ, 0x5, R3 ;  /* 0x00000005ff0a7819 */ /* 0x000fe20000011403 */
[----:B------:R-:W-:-:S04]  /*6c50*/  IMAD.MOV.U32 R3, RZ, RZ, RZ ;  /* 0x000000ffff037224 */ /* 0x000fc800078e00ff */
[----:B------:R-:W-:-:S07]  /*6c60*/  VIADD R12, R10, 0x1 ;  /* 0x000000010a0c7836 */ /* 0x000fce0000000000 */
.L_x_179:
[----:B------:R-:W-:-:S03]  /*6c70*/  UMOV UR5, 0xffffffff ;  /* 0xffffffff00057882 */ /* 0x000fc60000000000 */
[----:B------:R-:W-:Y:S05]  /*6c80*/  BRA.DIV UR5, `(.L_x_169) ;  /* 0x0000000e05d07947 */ /* 0x000fea000b800000 */
[----:B------:R-:W-:-:S13]  /*6c90*/  ELECT P6, URZ, PT ;  /* 0x00000000003f782f */ /* 0x000fda00038c0000 */
.L_x_191:
[----:B------:R-:W0:Y:S01]  /*6ca0*/  LDC R4, c[0x0][0x28c] ;  /* 0x0000a300ff047b82 */ /* 0x000e220000000800 */
[----:B------:R-:W-:Y:S01]  /*6cb0*/  BSSY B1, `(.L_x_170) ;  /* 0x000003b000017945 */ /* 0x000fe20003800000 */
[----:B0-----:R-:W-:-:S13]  /*6cc0*/  ISETP.LT.OR P6, PT, R4, 0x1, !P6 ;  /* 0x000000010400780c */ /* 0x001fda00077c1670 */
[----:B------:R-:W-:Y:S05]  /*6cd0*/  @P6 BRA `(.L_x_171) ;  /* 0x0000000000e06947 */ /* 0x000fea0003800000 */
[----:B------:R-:W-:Y:S02]  /*6ce0*/  IMAD R20, R20, 0x2, R11 ;  /* 0x0000000214147824 */ /* 0x000fe400078e020b */
[----:B------:R-:W-:Y:S02]  /*6cf0*/  IMAD.SHL.U32 R21, R13, 0x80, RZ ;  /* 0x000000800d157824 */ /* 0x000fe400078e00ff */
[----:B------:R-:W-:Y:S02]  /*6d00*/  IMAD.MOV.U32 R22, RZ, RZ, RZ ;  /* 0x000000ffff167224 */ /* 0x000fe400078e00ff */
[----:B------:R-:W-:Y:S02]  /*6d10*/  IMAD.MOV.U32 R4, RZ, RZ, R12 ;  /* 0x000000ffff047224 */ /* 0x000fe400078e000c */
[----:B------:R-:W-:Y:S02]  /*6d20*/  IMAD.MOV.U32 R5, RZ, RZ, R0 ;  /* 0x000000ffff057224 */ /* 0x000fe400078e0000 */
[----:B------:R-:W-:-:S02]  /*6d30*/  IMAD.MOV.U32 R14, RZ, RZ, R3 ;  /* 0x000000ffff0e7224 */ /* 0x000fc400078e0003 */
[----:B------:R-:W-:-:S07]  /*6d40*/  IMAD.SHL.U32 R15, R20, 0x40, RZ ;  /* 0x00000040140f7824 */ /* 0x000fce00078e00ff */
.L_x_174:
[----:B------:R-:W0:Y:S01]  /*6d50*/  S2UR UR5, SR_CgaCtaId ;  /* 0x00000000000579c3 */ /* 0x000e220000008800 */
[----:B------:R-:W-:Y:S02]  /*6d60*/  MOV R20, 0x400 ;  /* 0x0000040000147802 */ /* 0x000fe40000000f00 */
[----:B------:R-:W-:Y:S02]  /*6d70*/  SHF.L.U32 R7, R5, 0x1f, RZ ;  /* 0x0000001f05077819 */ /* 0x000fe400000006ff */
[----:B------:R-:W-:-:S13]  /*6d80*/  LOP3.LUT P1, RZ, R18, 0x7f, RZ, 0xc0, !PT ;  /* 0x0000007f12ff7812 */ /* 0x000fda000782c0ff */
[----:B------:R-:W1:Y:S01]  /*6d90*/  @!P1 LDC R13, c[0x0][0x500] ;  /* 0x00014000ff0d9b82 */ /* 0x000e620000000800 */
[----:B0-----:R-:W-:-:S05]  /*6da0*/  IMAD.U32 R11, RZ, RZ, UR5 ;  /* 0x00000005ff0b7e24 */ /* 0x001fca000f8e00ff */
[----:B------:R-:W-:-:S05]  /*6db0*/  LEA R23, R11, R20, 0x18 ;  /* 0x000000140b177211 */ /* 0x000fca00078ec0ff */
[----:B------:R-:W-:-:S04]  /*6dc0*/  IMAD R20, R14, 0x8, R23 ;  /* 0x000000080e147824 */ /* 0x000fc800078e0217 */
[----:B------:R-:W0:Y:S02]  /*6dd0*/  SYNCS.PHASECHK.TRANS64.TRYWAIT P0, [R20+URZ+0x28], R7 ;  /* 0x00002807140075a7 */ /* 0x000e24000800017f */
[----:B01----:R-:W-:Y:S05]  /*6de0*/  @!P0 BRA `(.L_x_172) ;  /* 0x0000000c00988947 */ /* 0x003fea0003800000 */
.L_x_192:
[----:B0-----:R-:W-:Y:S01]  /*6df0*/  PRMT R7, R8, 0x9910, RZ ;  /* 0x0000991008077816 */ /* 0x001fe200000000ff */
[----:B------:R0:W-:Y:S03]  /*6e00*/  @!P1 SYNCS.ARRIVE.TRANS64 RZ, [R20+URZ], R13 ;  /* 0x0000000d14ff99a7 */ /* 0x0001e6000800003f */
[----:B------:R-:W-:-:S13]  /*6e10*/  ISETP.NE.AND P0, PT, R7, 0x2, PT ;  /* 0x000000020700780c */ /* 0x000fda0003f05270 */
[----:B0-----:R-:W-:Y:S05]  /*6e20*/  @P0 BRA `(.L_x_173) ;  /* 0x0000000000040947 */ /* 0x001fea0003800000 */
[----:B------:R-:W-:Y:S01]  /*6e30*/  BPT.TRAP 0x1 ;  /* 0x000000040000795c */ /* 0x000fe20000300000 */
.L_x_173:
[----:B------:R-:W-:Y:S01]  /*6e40*/  IMAD R7, R14, 0x2, R11 ;  /* 0x000000020e077824 */ /* 0x000fe200078e020b */
[----:B------:R-:W-:Y:S01]  /*6e50*/  R2UR UR9, R20 ;  /* 0x00000000140972ca */ /* 0x000fe200000e0000 */
[----:B------:R-:W-:Y:S01]  /*6e60*/  VIADD R4, R4, 0xffffffff ;  /* 0xffffffff04047836 */ /* 0x000fe20000000000 */
[----:B------:R-:W-:Y:S01]  /*6e70*/  UIADD3 UR6, UP0, UR24, 0xf0, URZ ;  /* 0x000000f018067890 */ /* 0x000fe2000ff1e03f */
[----:B------:R-:W-:Y:S01]  /*6e80*/  IMAD.SHL.U32 R7, R7, 0x800, RZ ;  /* 0x0000080007077824 */ /* 0x000fe200078e00ff */
[----:B------:R-:W-:Y:S01]  /*6e90*/  R2UR UR11, R15 ;  /* 0x000000000f0b72ca */ /* 0x000fe200000e0000 */
[----:B------:R-:W-:Y:S01]  /*6ea0*/  UIADD3 UR26, UP1, UR24, 0x1f0, URZ ;  /* 0x000001f0181a7890 */ /* 0x000fe2000ff3e03f */
[----:B------:R-:W-:Y:S01]  /*6eb0*/  R2UR UR10, R22 ;  /* 0x00000000160a72ca */ /* 0x000fe200000e0000 */
[--C-:B------:R-:W-:Y:S01]  /*6ec0*/  IMAD R7, R7, 0x2, R23.reuse ;  /* 0x0000000207077824 */ /* 0x100fe200078e0217 */
[----:B------:R-:W-:Y:S01]  /*6ed0*/  R2UR UR12, R6 ;  /* 0x00000000060c72ca */ /* 0x000fe200000e0000 */
[C---:B------:R-:W-:Y:S01]  /*6ee0*/  IMAD R23, R14.reuse, 0x2000, R23 ;  /* 0x000020000e177824 */ /* 0x040fe200078e0217 */
[----:B------:R-:W-:Y:S01]  /*6ef0*/  R2UR UR19, R21 ;  /* 0x00000000151372ca */ /* 0x000fe200000e0000 */
[----:B------:R-:W-:Y:S01]  /*6f00*/  UIADD3.X UR7, URZ, UR25, URZ, UP0, !UPT ;  /* 0x000000193f077290 */ /* 0x000fe200087fe43f */
[----:B------:R-:W-:Y:S01]  /*6f10*/  R2UR UR5, R7 ;  /* 0x00000000070572ca */ /* 0x000fe200000e0000 */
[----:B------:R-:W-:Y:S01]  /*6f20*/  VIADD R14, R14, 0x1 ;  /* 0x000000010e0e7836 */ /* 0x000fe20000000000 */
[----:B------:R-:W-:Y:S01]  /*6f30*/  R2UR UR8, R23 ;  /* 0x00000000170872ca */ /* 0x000fe200000e0000 */
[----:B------:R-:W-:Y:S01]  /*6f40*/  UIADD3.X UR27, URZ, UR25, URZ, UP1, !UPT ;  /* 0x000000193f1b7290 */ /* 0x000fe20008ffe43f */
[----:B------:R-:W-:Y:S01]  /*6f50*/  ISETP.GT.AND P1, PT, R4, 0x1, PT ;  /* 0x000000010400780c */ /* 0x000fe20003f24270 */
[----:B------:R-:W-:Y:S01]  /*6f60*/  UMOV UR20, 0x30000 ;  /* 0x0003000000147882 */ /* 0x000fe20000000000 */
[----:B------:R-:W-:Y:S01]  /*6f70*/  UMOV UR14, 0x0 ;  /* 0x00000000000e7882 */ /* 0x000fe20000000000 */
[----:B------:R-:W-:Y:S01]  /*6f80*/  UMOV UR15, 0x10000000 ;  /* 0x10000000000f7882 */ /* 0x000fe20000000000 */
[----:B------:R-:W-:Y:S01]  /*6f90*/  ISETP.NE.AND P0, PT, R14, 0x5, PT ;  /* 0x000000050e00780c */ /* 0x000fe20003f05270 */
[----:B------:R-:W-:-:S03]  /*6fa0*/  VIADD R22, R22, 0x20 ;  /* 0x0000002016167836 */ /* 0x000fc60000000000 */
[----:B------:R-:W-:Y:S01]  /*6fb0*/  SEL R20, RZ, 0x1, P0 ;  /* 0x00000001ff147807 */ /* 0x000fe20000000000 */
[----:B------:R-:W-:Y:S01]  /*6fc0*/  UIADD3 UR5, UR5, 0x100, URZ ;  /* 0x0000010005057890 */ /* 0x000fe2000fffe03f */
[----:B------:R-:W-:Y:S01]  /*6fd0*/  SEL R14, R14, RZ, P0 ;  /* 0x000000ff0e0e7207 */ /* 0x000fe20000000000 */
[----:B------:R-:W-:Y:S01]  /*6fe0*/  UIADD3 UR16, UR8, 0xa100, URZ ;  /* 0x0000a10008107890 */ /* 0x000fe2000fffe03f */
[----:B------:R-:W-:-:S04]  /*6ff0*/  LOP3.LUT R5, R5, R20, RZ, 0x3c, !PT ;  /* 0x0000001405057212 */ /* 0x000fc800078e3cff */
[----:B------:R-:W-:Y:S02]  /*7000*/  UMOV UR8, UR5 ;  /* 0x0000000500087c82 */ /* 0x000fe40008000000 */
[----:B------:R0:W-:Y:S02]  /*7010*/  UTMALDG.3D.MULTICAST [UR8], [UR6], UR20, desc[UR14] ;  /* 0x00000e08060073b4 */ /* 0x0001e40008011814 */
[----:B0-----:R-:W-:Y:S01]  /*7020*/  UMOV UR8, UR16 ;  /* 0x0000001000087c82 */ /* 0x001fe20008000000 */
[----:B------:R-:W-:Y:S02]  /*7030*/  UMOV UR11, UR19 ;  /* 0x00000013000b7c82 */ /* 0x000fe40008000000 */
[----:B------:R0:W-:Y:S02]  /*7040*/  UTMALDG.3D [UR8], [UR26], desc[UR14] ;  /* 0x00000e081a0075b4 */ /* 0x0001e40008011000 */
[----:B0-----:R-:W-:Y:S05]  /*7050*/  @P1 BRA `(.L_x_174) ;  /* 0xfffffffc003c1947 */ /* 0x001fea000383ffff */
.L_x_171:
[----:B------:R-:W-:Y:S05]  /*7060*/  BSYNC B1 ;  /* 0x0000000000017941 */ /* 0x000fea0003800000 */
.L_x_170:
[----:B------:R-:W-:Y:S01]  /*7070*/  LOP3.LUT P1, RZ, R9, 0xff, RZ, 0xc0, !PT ;  /* 0x000000ff09ff7812 */ /* 0x000fe2000782c0ff */
[C---:B------:R-:W-:Y:S01]  /*7080*/  IMAD.IADD R6, R10.reuse, 0x1, R3 ;  /* 0x000000010a067824 */ /* 0x040fe200078e0203 */
[----:B------:R-:W-:Y:S01]  /*7090*/  ULDC.64 UR6, c[0x0][0x650] ;  /* 0x0001940000067ab9 */ /* 0x000fe20000000a00 */
[----:B------:R-:W-:Y:S01]  /*70a0*/  ISETP.GE.U32.AND P2, PT, R10, 0x5, PT ;  /* 0x000000050a00780c */ /* 0x000fe20003f46070 */
[----:B------:R-:W-:Y:S01]  /*70b0*/  BSSY B1, `(.L_x_175) ;  /* 0x000006b000017945 */ /* 0x000fe20003800000 */
[----:B------:R-:W-:Y:S01]  /*70c0*/  IMAD.MOV.U32 R20, RZ, RZ, -0x1 ;  /* 0xffffffffff147424 */ /* 0x000fe200078e00ff */
[----:B------:R-:W-:Y:S01]  /*70d0*/  ISETP.GT.U32.AND P0, PT, R6, 0x4, PT ;  /* 0x000000040600780c */ /* 0x000fe20003f04070 */
[----:B------:R-:W-:Y:S01]  /*70e0*/  IMAD.MOV.U32 R13, RZ, RZ, -0x1 ;  /* 0xffffffffff0d7424 */ /* 0x000fe200078e00ff */
[----:B------:R-:W-:Y:S02]  /*70f0*/  PRMT R9, RZ, 0x7610, R9 ;  /* 0x00007610ff097816 */ /* 0x000fe40000000009 */
[----:B------:R-:W-:-:S03]  /*7100*/  ISETP.LT.U32.AND P0, PT, R10, 0x5, P0 ;  /* 0x000000050a00780c */ /* 0x000fc60000701070 */
[----:B------:R-:W0:Y:S01]  /*7110*/  @P1 S2R R11, SR_CgaCtaId ;  /* 0x00000000000b1919 */ /* 0x000e220000008800 */
[----:B------:R-:W-:-:S04]  /*7120*/  @P1 MOV R4, 0x400 ;  /* 0x0000040000041802 */ /* 0x000fc80000000f00 */
[----:B0-----:R-:W-:Y:S01]  /*7130*/  @P1 LEA R3, R11, R4, 0x18 ;  /* 0x000000040b031211 */ /* 0x001fe200078ec0ff */
[----:B------:R-:W-:-:S03]  /*7140*/  IMAD.WIDE.U32 R4, R6, -0x33333333, RZ ;  /* 0xcccccccd06047825 */ /* 0x000fc600078e00ff */
[----:B------:R0:W-:Y:S01]  /*7150*/  @P1 SYNCS.ARRIVE.TRANS64.A1T0 RZ, [R3+URZ+0x68], RZ ;  /* 0x000068ff03ff19a7 */ /* 0x0001e2000810003f */
[----:B------:R-:W-:Y:S02]  /*7160*/  IADD3 R16, P1, R16, UR22, RZ ;  /* 0x0000001610107c10 */ /* 0x000fe4000ff3e0ff */
[----:B------:R-:W-:Y:S02]  /*7170*/  SHF.R.U32.HI R5, RZ, 0x2, R5 ;  /* 0x00000002ff057819 */ /* 0x000fe40000011605 */
[----:B------:R-:W-:Y:S02]  /*7180*/  IADD3.X R17, R17, UR13, RZ, P1, !PT ;  /* 0x0000000d11117c10 */ /* 0x000fe40008ffe4ff */
[----:B------:R-:W-:Y:S02]  /*7190*/  PRMT R4, RZ, 0x7610, R4 ;  /* 0x00007610ff047816 */ /* 0x000fe40000000004 */
[----:B0-----:R-:W-:Y:S02]  /*71a0*/  SEL R3, RZ, 0x1, !P0 ;  /* 0x00000001ff037807 */ /* 0x001fe40004000000 */
[----:B------:R-:W-:-:S02]  /*71b0*/  ISETP.GE.U32.AND P0, PT, R16, UR6, PT ;  /* 0x0000000610007c0c */ /* 0x000fc4000bf06070 */
[----:B------:R-:W-:Y:S01]  /*71c0*/  LOP3.LUT R0, R0, R3, RZ, 0x3c, !PT ;  /* 0x0000000300007212 */ /* 0x000fe200078e3cff */
[----:B------:R-:W-:Y:S01]  /*71d0*/  IMAD R3, R5, -0x5, R6 ;  /* 0xfffffffb05037824 */ /* 0x000fe200078e0206 */
[----:B------:R-:W-:Y:S01]  /*71e0*/  ISETP.GE.U32.AND.EX P0, PT, R17, UR7, PT, P0 ;  /* 0x0000000711007c0c */ /* 0x000fe2000bf06100 */
[----:B------:R-:W-:Y:S01]  /*71f0*/  IMAD.MOV.U32 R6, RZ, RZ, -0x1 ;  /* 0xffffffffff067424 */ /* 0x000fe200078e00ff */
[----:B------:R-:W-:-:S11]  /*7200*/  @P2 LOP3.LUT R0, R0, 0x1, R5, 0x78, !PT ;  /* 0x0000000100002812 */ /* 0x000fd600078e7805 */
[----:B------:R-:W-:Y:S05]  /*7210*/  @P0 BRA `(.L_x_176) ;  /* 0x0000000400500947 */ /* 0x000fea0003800000 */
[----:B------:R-:W0:Y:S01]  /*7220*/  S2R R15, SR_CTAID.X ;  /* 0x00000000000f7919 */ /* 0x000e220000002500 */
[----:B------:R-:W-:Y:S01]  /*7230*/  ULDC.64 UR6, c[0x0][0x628] ;  /* 0x00018a0000067ab9 */ /* 0x000fe20000000a00 */
[----:B------:R-:W1:Y:S01]  /*7240*/  LDC R20, c[0x0][0x144] ;  /* 0x00005100ff147b82 */ /* 0x000e620000000800 */
[----:B------:R-:W-:Y:S01]  /*7250*/  ISETP.NE.U32.AND P0, PT, RZ, UR6, PT ;  /* 0x00000006ff007c0c */ /* 0x000fe2000bf05070 */
[----:B------:R-:W2:Y:S01]  /*7260*/  S2R R13, SR_CTAID.Y ;  /* 0x00000000000d7919 */ /* 0x000ea20000002600 */
[----:B------:R-:W-:Y:S01]  /*7270*/  ULDC UR8, c[0x0][0x630] ;  /* 0x00018c0000087ab9 */ /* 0x000fe20000000800 */
[----:B------:R-:W-:Y:S01]  /*7280*/  ULDC UR9, c[0x0][0x150] ;  /* 0x0000540000097ab9 */ /* 0x000fe20000000800 */
[----:B------:R-:W-:Y:S01]  /*7290*/  ISETP.NE.AND.EX P0, PT, RZ, UR7, PT, P0 ;  /* 0x00000007ff007c0c */ /* 0x000fe2000bf05300 */
[----:B------:R-:W-:Y:S02]  /*72a0*/  IMAD.MOV.U32 R4, RZ, RZ, R16 ;  /* 0x000000ffff047224 */ /* 0x000fe400078e0010 */
[----:B------:R-:W-:Y:S01]  /*72b0*/  IMAD.MOV.U32 R5, RZ, RZ, R17 ;  /* 0x000000ffff057224 */ /* 0x000fe200078e0011 */
[----:B0-----:R-:W-:-:S09]  /*72c0*/  I2FP.F32.U32 R22, R15 ;  /* 0x0000000f00167245 */ /* 0x001fd20000201000 */
[----:B------:R-:W-:Y:S05]  /*72d0*/  @!P0 BRA `(.L_x_177) ;  /* 0x0000000000288947 */ /* 0x000fea0003800000 */
[----:B------:R-:W-:Y:S02]  /*72e0*/  ULDC UR5, c[0x0][0x634] ;  /* 0x00018d0000057ab9 */ /* 0x000fe40000000800 */
[----:B------:R-:W-:-:S05]  /*72f0*/  IADD3 R5, P0, R16, UR5, RZ ;  /* 0x0000000510057c10 */ /* 0x000fca000ff1e0ff */
[----:B------:R-:W-:-:S04]  /*7300*/  IMAD.X R21, RZ, RZ, R17, P0 ;  /* 0x000000ffff157224 */ /* 0x000fc800000e0611 */
[----:B------:R-:W-:-:S04]  /*7310*/  IMAD.WIDE.U32 R6, R21, UR6, RZ ;  /* 0x0000000615067c25 */ /* 0x000fc8000f8e00ff */
[----:B------:R-:W-:-:S04]  /*7320*/  IMAD.WIDE.U32 R6, P0, R5, UR7, R6 ;  /* 0x0000000705067c25 */ /* 0x000fc8000f800006 */
[----:B------:R-:W-:-:S04]  /*7330*/  IMAD.WIDE.U32 R4, R5, UR6, RZ ;  /* 0x0000000605047c25 */ /* 0x000fc8000f8e00ff */
[----:B------:R-:W-:Y:S01]  /*7340*/  IMAD.MOV.U32 R4, RZ, RZ, R7 ;  /* 0x000000ffff047224 */ /* 0x000fe200078e0007 */
[----:B------:R-:W-:Y:S01]  /*7350*/  IADD3 RZ, P1, R5, R6, RZ ;  /* 0x0000000605ff7210 */ /* 0x000fe20007f3e0ff */
[----:B------:R-:W-:-:S04]  /*7360*/  IMAD.X R5, RZ, RZ, RZ, P0 ;  /* 0x000000ffff057224 */ /* 0x000fc800000e06ff */
[----:B------:R-:W-:-:S08]  /*7370*/  IMAD.WIDE.U32.X R4, R21, UR7, R4, P1 ;  /* 0x0000000715047c25 */ /* 0x000fd000088e0404 */
.L_x_177:
[----:B------:R-:W-:Y:S01]  /*7380*/  FMUL R22, R22, UR9 ;  /* 0x0000000916167c20 */ /* 0x000fe20008400000 */
[--C-:B------:R-:W-:Y:S01]  /*7390*/  SHF.R.U64 R14, R4, UR8, R5.reuse ;  /* 0x00000008040e7c19 */ /* 0x100fe20008001205 */
[----:B------:R-:W-:Y:S01]  /*73a0*/  ULDC.64 UR6, c[0x0][0x620] ;  /* 0x0001880000067ab9 */ /* 0x000fe20000000a00 */
[----:B------:R-:W-:Y:S01]  /*73b0*/  SHF.R.U32.HI R4, RZ, UR8, R5 ;  /* 0x00000008ff047c19 */ /* 0x000fe20008011605 */
[----:B------:R-:W-:Y:S01]  /*73c0*/  ULDC.64 UR8, c[0x0][0x640] ;  /* 0x0001900000087ab9 */ /* 0x000fe20000000a00 */
[----:B------:R-:W-:Y:S01]  /*73d0*/  IADD3 R5, P0, RZ, -R14, RZ ;  /* 0x8000000eff057210 */ /* 0x000fe20007f1e0ff */
[----:B------:R-:W0:Y:S01]  /*73e0*/  F2I.U32.TRUNC.NTZ R22, R22 ;  /* 0x0000001600167305 */ /* 0x000e22000020f000 */
[----:B------:R-:W-:-:S03]  /*73f0*/  ULDC UR5, c[0x0][0x618] ;  /* 0x0001860000057ab9 */ /* 0x000fc60000000800 */
[----:B------:R-:W-:Y:S01]  /*7400*/  IMAD.X R4, RZ, RZ, ~R4, P0 ;  /* 0x000000ffff047224 */ /* 0x000fe200000e0e04 */
[----:B------:R-:W-:-:S03]  /*7410*/  ISETP.NE.U32.AND P0, PT, RZ, UR8, PT ;  /* 0x00000008ff007c0c */ /* 0x000fc6000bf05070 */
[----:B------:R-:W-:Y:S01]  /*7420*/  IMAD R4, R4, UR6, RZ ;  /* 0x0000000604047c24 */ /* 0x000fe2000f8e02ff */
[----:B------:R-:W-:-:S03]  /*7430*/  ISETP.NE.AND.EX P0, PT, RZ, UR9, PT, P0 ;  /* 0x00000009ff007c0c */ /* 0x000fc6000bf05300 */
[C---:B------:R-:W-:Y:S02]  /*7440*/  IMAD R7, R5.reuse, UR7, R4 ;  /* 0x0000000705077c24 */ /* 0x040fe4000f8e0204 */
[----:B------:R-:W-:Y:S01]  /*7450*/  IMAD.WIDE.U32 R4, R5, UR6, R16 ;  /* 0x0000000605047c25 */ /* 0x000fe2000f8e0010 */
[----:B------:R-:W-:-:S03]  /*7460*/  ULDC UR6, c[0x0][0x154] ;  /* 0x0000550000067ab9 */ /* 0x000fc60000000800 */
[----:B0-----:R-:W-:Y:S02]  /*7470*/  IMAD.MOV R6, RZ, RZ, -R22 ;  /* 0x000000ffff067224 */ /* 0x001fe400078e0a16 */
[----:B------:R-:W-:Y:S02]  /*7480*/  IMAD.IADD R5, R5, 0x1, R7 ;  /* 0x0000000105057824 */ /* 0x000fe400078e0207 */
[----:B-1----:R-:W-:Y:S01]  /*7490*/  IMAD R15, R20, R6, R15 ;  /* 0x00000006140f7224 */ /* 0x002fe200078e020f */
[----:B--2---:R-:W-:Y:S01]  /*74a0*/  I2FP.F32.U32 R6, R13 ;  /* 0x0000000d00067245 */ /* 0x004fe20000201000 */
[----:B------:R-:W0:Y:S01]  /*74b0*/  LDC R20, c[0x0][0x148] ;  /* 0x00005200ff147b82 */ /* 0x000e220000000800 */
[--C-:B------:R-:W-:Y:S02]  /*74c0*/  SHF.R.U64 R21, R4, UR5, R5.reuse ;  /* 0x0000000504157c19 */ /* 0x100fe40008001205 */
[----:B------:R-:W-:Y:S01]  /*74d0*/  SHF.R.U32.HI R4, RZ, UR5, R5 ;  /* 0x00000005ff047c19 */ /* 0x000fe20008011605 */
[----:B------:R-:W-:Y:S01]  /*74e0*/  FMUL R6, R6, UR6 ;  /* 0x0000000606067c20 */ /* 0x000fe20008400000 */
[----:B------:R-:W-:-:S02]  /*74f0*/  ULDC UR5, c[0x0][0x608] ;  /* 0x0001820000057ab9 */ /* 0x000fc40000000800 */
[--C-:B------:R-:W-:Y:S01]  /*7500*/  SHF.R.U64 R23, R21, UR5, R4.reuse ;  /* 0x0000000515177c19 */ /* 0x100fe20008001204 */
[----:B------:R1:W2:Y:S01]  /*7510*/  F2I.U32.TRUNC.NTZ R24, R6 ;  /* 0x0000000600187305 */ /* 0x0002a2000020f000 */
[----:B------:R-:W-:Y:S01]  /*7520*/  SHF.R.U32.HI R4, RZ, UR5, R4 ;  /* 0x00000005ff047c19 */ /* 0x000fe20008011604 */
[----:B------:R-:W-:-:S03]  /*7530*/  ULDC UR5, c[0x0][0x658] ;  /* 0x0001960000057ab9 */ /* 0x000fc60000000800 */
[--C-:B------:R-:W-:Y:S02]  /*7540*/  SHF.R.U64 R22, R23, UR5, R4.reuse ;  /* 0x0000000517167c19 */ /* 0x100fe40008001204 */
[----:B------:R-:W-:-:S03]  /*7550*/  SHF.R.U32.HI R25, RZ, UR5, R4 ;  /* 0x00000005ff197c19 */ /* 0x000fc60008011604 */
[----:B------:R-:W-:Y:S02]  /*7560*/  IMAD.MOV.U32 R4, RZ, RZ, R22 ;  /* 0x000000ffff047224 */ /* 0x000fe400078e0016 */
[----:B------:R-:W-:Y:S01]  /*7570*/  IMAD.MOV.U32 R5, RZ, RZ, R25 ;  /* 0x000000ffff057224 */ /* 0x000fe200078e0019 */
[----:B-1----:R-:W-:Y:S06]  /*7580*/  @!P0 BRA `(.L_x_178) ;  /* 0x0000000000288947 */ /* 0x002fec0003800000 */
        /* <DEDUP_REMOVED lines=10> */
.L_x_178:
[----:B------:R-:W-:Y:S01]  /*7630*/  ISETP.NE.AND P0, PT, R2, 0x1, PT ;  /* 0x000000010200780c */ /* 0x000fe20003f05270 */
[----:B------:R-:W-:Y:S01]  /*7640*/  ULDC UR5, c[0x0][0x648] ;  /* 0x0001920000057ab9 */ /* 0x000fe20000000800 */
[----:B------:R-:W-:Y:S01]  /*7650*/  LOP3.LUT R23, R23, UR17, RZ, 0xc0, !PT ;  /* 0x0000001117177c12 */ /* 0x000fe2000f8ec0ff */
[----:B--2---:R-:W-:Y:S01]  /*7660*/  IMAD.MOV R24, RZ, RZ, -R24 ;  /* 0x000000ffff187224 */ /* 0x004fe200078e0a18 */
[----:B------:R-:W-:Y:S01]  /*7670*/  SHF.R.U64 R4, R4, UR5, R5 ;  /* 0x0000000504047c19 */ /* 0x000fe20008001205 */
[----:B------:R-:W-:Y:S01]  /*7680*/  ULDC UR5, c[0x0][0x638] ;  /* 0x00018e0000057ab9 */ /* 0x000fe20000000800 */
[----:B------:R-:W-:Y:S01]  /*7690*/  LOP3.LUT R21, R21, UR4, RZ, 0xc0, !PT ;  /* 0x0000000415157c12 */ /* 0x000fe2000f8ec0ff */
[----:B------:R-:W-:Y:S01]  /*76a0*/  ULDC UR6, c[0x0][0x610] ;  /* 0x0001840000067ab9 */ /* 0x000fe20000000800 */
[----:B------:R-:W-:Y:S02]  /*76b0*/  IMAD.MOV.U32 R6, RZ, RZ, R14 ;  /* 0x000000ffff067224 */ /* 0x000fe400078e000e */
[----:B------:R-:W-:-:S02]  /*76c0*/  IMAD.MOV R5, RZ, RZ, -R4 ;  /* 0x000000ffff057224 */ /* 0x000fc400078e0a04 */
[----:B------:R-:W-:Y:S02]  /*76d0*/  IMAD R4, R4, UR18, R23 ;  /* 0x0000001204047c24 */ /* 0x000fe4000f8e0217 */
[----:B0-----:R-:W-:Y:S02]  /*76e0*/  @P0 IMAD R15, R20, R24, R13 ;  /* 0x00000018140f0224 */ /* 0x001fe400078e020d */
[----:B------:R-:W-:Y:S01]  /*76f0*/  IMAD R22, R5, UR5, R22 ;  /* 0x0000000505167c24 */ /* 0x000fe2000f8e0216 */
[----:B------:R-:W-:Y:S01]  /*7700*/  ULDC UR5, c[0x0][0x600] ;  /* 0x0001800000057ab9 */ /* 0x000fe20000000800 */
[----:B------:R-:W-:Y:S02]  /*7710*/  IMAD R15, R4, UR6, R15 ;  /* 0x00000006040f7c24 */ /* 0x000fe4000f8e020f */
[----:B------:R-:W-:Y:S02]  /*7720*/  IMAD R22, R22, UR5, R21 ;  /* 0x0000000516167c24 */ /* 0x000fe4000f8e0215 */
[----:B------:R-:W-:-:S03]  /*7730*/  IMAD.MOV.U32 R4, RZ, RZ, 0x1 ;  /* 0x00000001ff047424 */ /* 0x000fc600078e00ff */
[----:B------:R-:W-:Y:S02]  /*7740*/  SEL R13, R22, R15, !P0 ;  /* 0x0000000f160d7207 */ /* 0x000fe40004000000 */
[----:B------:R-:W-:-:S07]  /*7750*/  SEL R20, R15, R22, !P0 ;  /* 0x000000160f147207 */ /* 0x000fce0004000000 */
.L_x_176:
[----:B------:R-:W-:Y:S05]  /*7760*/  BSYNC B1 ;  /* 0x0000000000017941 */ /* 0x000fea0003800000 */
.L_x_175:
[----:B------:R-:W-:-:S13]  /*7770*/  LOP3.LUT P0, RZ, R4, 0xff, RZ, 0xc0, !PT ;  /* 0x000000ff04ff7812 */ /* 0x000fda000780c0ff */
[----:B------:R-:W-:Y:S05]  /*7780*/  @P0 BRA `(.L_x_179) ;  /* 0xfffffff400380947 */ /* 0x000fea000383ffff */
[----:B------:R-:W-:Y:S05]  /*7790*/  BSYNC B0 ;  /* 0x0000000000007941 */ /* 0x000fea0003800000 */
.L_x_168:
[----:B------:R-:W-:-:S03]  /*77a0*/  UMOV UR5, 0xffffffff ;  /* 0xffffffff00057882 */ /* 0x000fc60000000000 */
[----:B------:R-:W-:Y:S05]  /*77b0*/  BRA.DIV UR5, `(.L_x_180) ;  /* 0x0000000605387947 */ /* 0x000fea000b800000 */
[----:B------:R-:W-:-:S13]  /*77c0*/  ELECT P6, URZ, PT ;  /* 0x00000000003f782f */ /* 0x000fda00038c0000 */
.L_x_195:
[----:B------:R-:W-:Y:S04]  /*77d0*/  BSSY B0, `(.L_x_181) ;  /* 0x0000034000007945 */ /* 0x000fe80003800000 */
[----:B------:R-:W-:Y:S05]  /*77e0*/  @!P6 BRA `(.L_x_182) ;  /* 0x0000000000c8e947 */ /* 0x000fea0003800000 */
[----:B------:R-:W-:-:S04]  /*77f0*/  LOP3.LUT R19, R19, 0x2, RZ, 0xfc, !PT ;  /* 0x0000000213137812 */ /* 0x000fc800078efcff */
[----:B------:R-:W-:-:S13]  /*7800*/  ISETP.NE.AND P0, PT, R19, 0x3, PT ;  /* 0x000000031300780c */ /* 0x000fda0003f05270 */
[----:B------:R-:W-:Y:S05]  /*7810*/  @!P0 BRA `(.L_x_183) ;  /* 0x0000000000048947 */ /* 0x000fea0003800000 */
[----:B------:R-:W-:Y:S01]  /*7820*/  BPT.TRAP 0x1 ;  /* 0x000000040000795c */ /* 0x000fe20000300000 */
.L_x_183:
[----:B------:R-:W0:Y:S01]  /*7830*/  S2R R5, SR_CgaCtaId ;  /* 0x0000000000057919 */ /* 0x000e220000008800 */
[----:B------:R-:W-:Y:S02]  /*7840*/  MOV R2, 0x400 ;  /* 0x0000040000027802 */ /* 0x000fe40000000f00 */
[----:B------:R-:W-:Y:S02]  /*7850*/  SHF.L.U32 R4, R0, 0x1f, RZ ;  /* 0x0000001f00047819 */ /* 0x000fe400000006ff */
[----:B0-----:R-:W-:-:S05]  /*7860*/  LEA R2, R5, R2, 0x18 ;  /* 0x0000000205027211 */ /* 0x001fca00078ec0ff */
[----:B------:R-:W-:-:S04]  /*7870*/  VIADD R2, R2, 0x28 ;  /* 0x0000002802027836 */ /* 0x000fc80000000000 */
[C---:B------:R-:W-:Y:S02]  /*7880*/  IMAD R7, R3.reuse, 0x8, R2 ;  /* 0x0000000803077824 */ /* 0x040fe400078e0202 */
[----:B------:R-:W-:Y:S02]  /*7890*/  VIADD R3, R3, 0x1 ;  /* 0x0000000103037836 */ /* 0x000fe40000000000 */
[----:B------:R-:W0:Y:S03]  /*78a0*/  SYNCS.PHASECHK.TRANS64.TRYWAIT P0, [R7+URZ], R4 ;  /* 0x00000004070075a7 */ /* 0x000e26000800017f */
[----:B------:R-:W-:-:S04]  /*78b0*/  ISETP.NE.AND P1, PT, R3, 0x5, PT ;  /* 0x000000050300780c */ /* 0x000fc80003f25270 */
[----:B------:R-:W-:Y:S02]  /*78c0*/  SEL R5, RZ, 0x1, P1 ;  /* 0x00000001ff057807 */ /* 0x000fe40000800000 */
[----:B------:R-:W-:Y:S02]  /*78d0*/  SEL R3, R3, RZ, P1 ;  /* 0x000000ff03037207 */ /* 0x000fe40000800000 */
[----:B------:R-:W-:-:S03]  /*78e0*/  LOP3.LUT R6, R0, R5, RZ, 0x3c, !PT ;  /* 0x0000000500067212 */ /* 0x000fc600078e3cff */
[----:B------:R-:W-:Y:S01]  /*78f0*/  IMAD R8, R3, 0x8, R2 ;  /* 0x0000000803087824 */ /* 0x000fe200078e0202 */
[----:B------:R-:W-:Y:S01]  /*7900*/  SHF.L.U32 R5, R6, 0x1f, RZ ;  /* 0x0000001f06057819 */ /* 0x000fe200000006ff */
[----:B0-----:R-:W-:Y:S06]  /*7910*/  @!P0 BRA `(.L_x_184) ;  /* 0x0000000400008947 */ /* 0x001fec0003800000 */
.L_x_196:
[----:B------:R-:W1:Y:S01]  /*7920*/  SYNCS.PHASECHK.TRANS64.TRYWAIT P0, [R8+URZ], R5 ;  /* 0x00000005080075a7 */ /* 0x000e62000800017f */
[----:B------:R-:W-:-:S05]  /*7930*/  VIADD R0, R3, 0x1 ;  /* 0x0000000103007836 */ /* 0x000fca0000000000 */
[----:B------:R-:W-:-:S04]  /*7940*/  ISETP.NE.AND P1, PT, R0, 0x5, PT ;  /* 0x000000050000780c */ /* 0x000fc80003f25270 */
[----:B------:R-:W-:Y:S02]  /*7950*/  SEL R3, RZ, 0x1, P1 ;  /* 0x00000001ff037807 */ /* 0x000fe40000800000 */
[----:B0-----:R-:W-:Y:S02]  /*7960*/  SEL R7, R0, RZ, P1 ;  /* 0x000000ff00077207 */ /* 0x001fe40000800000 */
[----:B------:R-:W-:-:S03]  /*7970*/  LOP3.LUT R6, R6, R3, RZ, 0x3c, !PT ;  /* 0x0000000306067212 */ /* 0x000fc600078e3cff */
[----:B------:R-:W-:Y:S01]  /*7980*/  IMAD R9, R7, 0x8, R2 ;  /* 0x0000000807097824 */ /* 0x000fe200078e0202 */
[----:B------:R-:W-:Y:S01]  /*7990*/  SHF.L.U32 R4, R6, 0x1f, RZ ;  /* 0x0000001f06047819 */ /* 0x000fe200000006ff */
[----:B-1----:R-:W-:Y:S06]  /*79a0*/  @!P0 BRA `(.L_x_185) ;  /* 0x0000000000f08947 */ /* 0x002fec0003800000 */
.L_x_197:
[----:B------:R-:W1:Y:S01]  /*79b0*/  SYNCS.PHASECHK.TRANS64.TRYWAIT P0, [R9+URZ], R4 ;  /* 0x00000004090075a7 */ /* 0x000e62000800017f */
[----:B------:R-:W-:-:S05]  /*79c0*/  VIADD R0, R7, 0x1 ;  /* 0x0000000107007836 */ /* 0x000fca0000000000 */
[----:B------:R-:W-:-:S04]  /*79d0*/  ISETP.NE.AND P1, PT, R0, 0x5, PT ;  /* 0x000000050000780c */ /* 0x000fc80003f25270 */
[----:B------:R-:W-:Y:S02]  /*79e0*/  SEL R3, RZ, 0x1, P1 ;  /* 0x00000001ff037807 */ /* 0x000fe40000800000 */
[----:B------:R-:W-:Y:S02]  /*79f0*/  SEL R7, R0, RZ, P1 ;  /* 0x000000ff00077207 */ /* 0x000fe40000800000 */
[----:B------:R-:W-:-:S03]  /*7a00*/  LOP3.LUT R11, R6, R3, RZ, 0x3c, !PT ;  /* 0x00000003060b7212 */ /* 0x000fc600078e3cff */
[----:B------:R-:W-:Y:S01]  /*7a10*/  IMAD R6, R7, 0x8, R2 ;  /* 0x0000000807067824 */ /* 0x000fe200078e0202 */
[----:B0-----:R-:W-:Y:S01]  /*7a20*/  SHF.L.U32 R5, R11, 0x1f, RZ ;  /* 0x0000001f0b057819 */ /* 0x001fe200000006ff */
[----:B-1----:R-:W-:Y:S06]  /*7a30*/  @!P0 BRA `(.L_x_186) ;  /* 0x0000000000e08947 */ /* 0x002fec0003800000 */
.L_x_198:
[----:B------:R-:W1:Y:S01]  /*7a40*/  SYNCS.PHASECHK.TRANS64.TRYWAIT P0, [R6+URZ], R5 ;  /* 0x00000005060075a7 */ /* 0x000e62000800017f */
[----:B------:R-:W-:-:S05]  /*7a50*/  VIADD R0, R7, 0x1 ;  /* 0x0000000107007836 */ /* 0x000fca0000000000 */
[----:B------:R-:W-:-:S04]  /*7a60*/  ISETP.NE.AND P1, PT, R0, 0x5, PT ;  /* 0x000000050000780c */ /* 0x000fc80003f25270 */
[----:B0-----:R-:W-:Y:S02]  /*7a70*/  SEL R4, RZ, 0x1, P1 ;  /* 0x00000001ff047807 */ /* 0x001fe40000800000 */
[----:B------:R-:W-:Y:S02]  /*7a80*/  SEL R3, R0, RZ, P1 ;  /* 0x000000ff00037207 */ /* 0x000fe40000800000 */
[----:B------:R-:W-:Y:S01]  /*7a90*/  LOP3.LUT R0, R11, R4, RZ, 0x3c, !PT ;  /* 0x000000040b007212 */ /* 0x000fe200078e3cff */
[----:B-1----:R-:W-:Y:S06]  /*7aa0*/  @!P0 BRA `(.L_x_187) ;  /* 0x0000000000d88947 */ /* 0x002fec0003800000 */
.L_x_199:
[----:B------:R-:W-:Y:S01]  /*7ab0*/  IMAD R3, R3, 0x8, R2 ;  /* 0x0000000803037824 */ /* 0x000fe200078e0202 */
[----:B------:R-:W-:-:S07]  /*7ac0*/  SHF.L.U32 R0, R0, 0x1f, RZ ;  /* 0x0000001f00007819 */ /* 0x000fce00000006ff */
.L_x_188:
[----:B-1----:R1:W2:Y:S02]  /*7ad0*/  SYNCS.PHASECHK.TRANS64.TRYWAIT P0, [R3+URZ], R0 ;  /* 0x00000000030075a7 */ /* 0x0022a4000800017f */
[----:B--2---:R-:W-:Y:S05]  /*7ae0*/  @!P0 NANOSLEEP.SYNCS 0x989680 ;  /* 0x009896800000895d */ /* 0x004fea0003900000 */
[----:B------:R-:W2:Y:S02]  /*7af0*/  @!P0 SYNCS.PHASECHK.TRANS64 P0, [R3+URZ], R0 ;  /* 0x00000000030085a7 */ /* 0x000ea4000800007f */
[----:B--2---:R-:W-:Y:S05]  /*7b00*/  @!P0 BRA `(.L_x_188) ;  /* 0xfffffffc00f08947 */ /* 0x004fea000383ffff */
.L_x_182:
[----:B------:R-:W-:Y:S05]  /*7b10*/  BSYNC B0 ;  /* 0x0000000000007941 */ /* 0x000fea0003800000 */
.L_x_181:
[----:B------:R-:W-:Y:S05]  /*7b20*/  EXIT ;  /* 0x000000000000794d */ /* 0x000fea0003800000 */
.L_x_21:
[----:B---3--:R3:W4:Y:S02]  /*7b30*/  SYNCS.PHASECHK.TRANS64.TRYWAIT P1, [R3+URZ], R0 ;  /* 0x00000000030075a7 */ /* 0x008724000802017f */
[----:B----4-:R-:W-:Y:S05]  /*7b40*/  @!P1 NANOSLEEP.SYNCS 0x989680 ;  /* 0x009896800000995d */ /* 0x010fea0003900000 */
[----:B------:R-:W4:Y:S02]  /*7b50*/  @!P1 SYNCS.PHASECHK.TRANS64 P1, [R3+URZ], R0 ;  /* 0x00000000030095a7 */ /* 0x000f24000802007f */
[----:B----4-:R-:W-:Y:S05]  /*7b60*/  @!P1 BRA `(.L_x_21) ;  /* 0xfffffffc00f09947 */ /* 0x010fea000383ffff */
[----:B------:R-:W-:Y:S05]  /*7b70*/  BRA `(.L_x_20) ;  /* 0xffffff9800507947 */ /* 0x000fea000383ffff */
.L_x_26:
[----:B-1----:R1:W2:Y:S02]  /*7b80*/  SYNCS.PHASECHK.TRANS64.TRYWAIT P1, [R5+URZ], R4 ;  /* 0x00000004050075a7 */ /* 0x0022a4000802017f */
[----:B--2---:R-:W-:Y:S05]  /*7b90*/  @!P1 NANOSLEEP.SYNCS 0x989680 ;  /* 0x009896800000995d */ /* 0x004fea0003900000 */
[----:B------:R-:W2:Y:S02]  /*7ba0*/  @!P1 SYNCS.PHASECHK.TRANS64 P1, [R5+URZ], R4 ;  /* 0x00000004050095a7 */ /* 0x000ea4000802007f */
[----:B--2---:R-:W-:Y:S05]  /*7bb0*/  @!P1 BRA `(.L_x_26) ;  /* 0xfffffffc00f09947 */ /* 0x004fea000383ffff */
[----:B------:R-:W-:Y:S05]  /*7bc0*/  BRA `(.L_x_25) ;  /* 0xffffff9c00007947 */ /* 0x000fea000383ffff */
.L_x_169:
[----:B------:R-:W-:Y:S01]  /*7bd0*/  BSSY B1, `(.L_x_189) ;  /* 0x0000006000017945 */ /* 0x000fe20003800000 */
[----:B------:R-:W-:-:S07]  /*7be0*/  IMAD.MOV.U32 R15, RZ, RZ, -0x1 ;  /* 0xffffffffff0f7424 */ /* 0x000fce00078e00ff */
[----:B------:R-:W-:Y:S05]  /*7bf0*/  WARPSYNC.COLLECTIVE R15, `(.L_x_190) ;  /* 0x000000000f0c7348 */ /* 0x000fea0003c00000 */
[----:B------:R-:W-:Y:S02]  /*7c00*/  ELECT P6, UR62, PT ;  /* 0x00000000003e782f */ /* 0x000fe400038c0000 */
[----:B------:R-:W-:Y:S01]  /*7c10*/  MOV R14, UR62 ;  /* 0x0000003e000e7c02 */ /* 0x000fe20008000f00 */
[----:B------:R-:W-:Y:S10]  /*7c20*/  ENDCOLLECTIVE ;  /* 0x000000000000791b */ /* 0x000ff40003800000 */
.L_x_190:
[----:B------:R-:W-:Y:S05]  /*7c30*/  BSYNC B1 ;  /* 0x0000000000017941 */ /* 0x000fea0003800000 */
.L_x_189:
[----:B------:R-:W-:Y:S05]  /*7c40*/  BRA `(.L_x_191) ;  /* 0xfffffff000147947 */ /* 0x000fea000383ffff */
.L_x_172:
[----:B0-----:R0:W1:Y:S02]  /*7c50*/  SYNCS.PHASECHK.TRANS64.TRYWAIT P0, [R20+URZ+0x28], R7 ;  /* 0x00002807140075a7 */ /* 0x001064000800017f */
[----:B-1----:R-:W-:Y:S05]  /*7c60*/  @!P0 NANOSLEEP.SYNCS 0x989680 ;  /* 0x009896800000895d */ /* 0x002fea0003900000 */
[----:B------:R-:W1:Y:S02]  /*7c70*/  @!P0 SYNCS.PHASECHK.TRANS64 P0, [R20+URZ+0x28], R7 ;  /* 0x00002807140085a7 */ /* 0x000e64000800007f */
[----:B-1----:R-:W-:Y:S05]  /*7c80*/  @!P0 BRA `(.L_x_172) ;  /* 0xfffffffc00f08947 */ /* 0x002fea000383ffff */
[----:B------:R-:W-:Y:S05]  /*7c90*/  BRA `(.L_x_192) ;  /* 0xfffffff000547947 */ /* 0x000fea000383ffff */
.L_x_180:
[----:B------:R-:W-:Y:S01]  /*7ca0*/  BSSY B0, `(.L_x_193) ;  /* 0x0000006000007945 */ /* 0x000fe20003800000 */
[----:B------:R-:W-:-:S07]  /*7cb0*/  IMAD.MOV.U32 R15, RZ, RZ, -0x1 ;  /* 0xffffffffff0f7424 */ /* 0x000fce00078e00ff */
[----:B------:R-:W-:Y:S05]  /*7cc0*/  WARPSYNC.COLLECTIVE R15, `(.L_x_194) ;  /* 0x000000000f0c7348 */ /* 0x000fea0003c00000 */
[----:B------:R-:W-:Y:S02]  /*7cd0*/  ELECT P6, UR62, PT ;  /* 0x00000000003e782f */ /* 0x000fe400038c0000 */
[----:B------:R-:W-:Y:S01]  /*7ce0*/  MOV R14, UR62 ;  /* 0x0000003e000e7c02 */ /* 0x000fe20008000f00 */
[----:B------:R-:W-:Y:S10]  /*7cf0*/  ENDCOLLECTIVE ;  /* 0x000000000000791b */ /* 0x000ff40003800000 */
.L_x_194:
[----:B------:R-:W-:Y:S05]  /*7d00*/  BSYNC B0 ;  /* 0x0000000000007941 */ /* 0x000fea0003800000 */
.L_x_193:
[----:B------:R-:W-:Y:S05]  /*7d10*/  BRA `(.L_x_195) ;  /* 0xfffffff800ac7947 */ /* 0x000fea000383ffff */
.L_x_184:
[----:B0-----:R0:W1:Y:S02]  /*7d20*/  SYNCS.PHASECHK.TRANS64.TRYWAIT P0, [R7+URZ], R4 ;  /* 0x00000004070075a7 */ /* 0x001064000800017f */
[----:B-1----:R-:W-:Y:S05]  /*7d30*/  @!P0 NANOSLEEP.SYNCS 0x989680 ;  /* 0x009896800000895d */ /* 0x002fea0003900000 */
[----:B------:R-:W1:Y:S02]  /*7d40*/  @!P0 SYNCS.PHASECHK.TRANS64 P0, [R7+URZ], R4 ;  /* 0x00000004070085a7 */ /* 0x000e64000800007f */
[----:B-1----:R-:W-:Y:S05]  /*7d50*/  @!P0 BRA `(.L_x_184) ;  /* 0xfffffffc00f08947 */ /* 0x002fea000383ffff */
[----:B------:R-:W-:Y:S05]  /*7d60*/  BRA `(.L_x_196) ;  /* 0xfffffff800ec7947 */ /* 0x000fea000383ffff */
.L_x_185:
[----:B0-----:R0:W1:Y:S02]  /*7d70*/  SYNCS.PHASECHK.TRANS64.TRYWAIT P0, [R8+URZ], R5 ;  /* 0x00000005080075a7 */ /* 0x001064000800017f */
[----:B-1----:R-:W-:Y:S05]  /*7d80*/  @!P0 NANOSLEEP.SYNCS 0x989680 ;  /* 0x009896800000895d */ /* 0x002fea0003900000 */
[----:B------:R-:W1:Y:S02]  /*7d90*/  @!P0 SYNCS.PHASECHK.TRANS64 P0, [R8+URZ], R5 ;  /* 0x00000005080085a7 */ /* 0x000e64000800007f */
[----:B-1----:R-:W-:Y:S05]  /*7da0*/  @!P0 BRA `(.L_x_185) ;  /* 0xfffffffc00f08947 */ /* 0x002fea000383ffff */
[----:B------:R-:W-:Y:S05]  /*7db0*/  BRA `(.L_x_197) ;  /* 0xfffffff800fc7947 */ /* 0x000fea000383ffff */
.L_x_186:
[----:B0-----:R0:W1:Y:S02]  /*7dc0*/  SYNCS.PHASECHK.TRANS64.TRYWAIT P0, [R9+URZ], R4 ;  /* 0x00000004090075a7 */ /* 0x001064000800017f */
[----:B-1----:R-:W-:Y:S05]  /*7dd0*/  @!P0 NANOSLEEP.SYNCS 0x989680 ;  /* 0x009896800000895d */ /* 0x002fea0003900000 */
[----:B------:R-:W1:Y:S02]  /*7de0*/  @!P0 SYNCS.PHASECHK.TRANS64 P0, [R9+URZ], R4 ;  /* 0x00000004090085a7 */ /* 0x000e64000800007f */
[----:B-1----:R-:W-:Y:S05]  /*7df0*/  @!P0 BRA `(.L_x_186) ;  /* 0xfffffffc00f08947 */ /* 0x002fea000383ffff */
[----:B------:R-:W-:Y:S05]  /*7e00*/  BRA `(.L_x_198) ;  /* 0xfffffffc000c7947 */ /* 0x000fea000383ffff */
.L_x_187:
[----:B0-----:R0:W1:Y:S02]  /*7e10*/  SYNCS.PHASECHK.TRANS64.TRYWAIT P0, [R6+URZ], R5 ;  /* 0x00000005060075a7 */ /* 0x001064000800017f */
[----:B-1----:R-:W-:Y:S05]  /*7e20*/  @!P0 NANOSLEEP.SYNCS 0x989680 ;  /* 0x009896800000895d */ /* 0x002fea0003900000 */
[----:B------:R-:W1:Y:S02]  /*7e30*/  @!P0 SYNCS.PHASECHK.TRANS64 P0, [R6+URZ], R5 ;  /* 0x00000005060085a7 */ /* 0x000e64000800007f */
[----:B-1----:R-:W-:Y:S05]  /*7e40*/  @!P0 BRA `(.L_x_187) ;  /* 0xfffffffc00f08947 */ /* 0x002fea000383ffff */
[----:B------:R-:W-:Y:S05]  /*7e50*/  BRA `(.L_x_199) ;  /* 0xfffffffc00147947 */ /* 0x000fea000383ffff */
.L_x_200:
[----:B------:R-:W-:-:S00]  /*7e60*/  BRA `(.L_x_200) ;  /* 0xfffffffc00fc7947 */ /* 0x000fc0000383ffff */
[----:B------:R-:W-:-:S00]  /*7e70*/  NOP ;  /* 0x0000000000007918 */ /* 0x000fc00000000000 */
        /* <DEDUP_REMOVED lines=8> */
.L_x_201:


//--------------------- .nv.global.init           --------------------------
	.section	.nv.global.init,"aw",@progbits
.nv.global.init:
	.type		$str$22,@object
	.size		$str$22,($str$23 - $str$22)
$str$22:
        /*0000*/ 	.byte	0x6b, 0x5f, 0x74, 0x69, 0x6c, 0x65, 0x5f, 0x63, 0x6f, 0x75, 0x6e, 0x74, 0x20, 0x3e, 0x3d, 0x20
        /*0010*/ 	.byte	0x31, 0x00
	.type		$str$23,@object
	.size		$str$23,(__unnamed_1 - $str$23)
$str$23:
        /*0012*/ 	.byte	0x2f, 0x74, 0x6d, 0x70, 0x2f, 0x63, 0x75, 0x74, 0x6c, 0x61, 0x73, 0x73, 0x5f, 0x73, 0x77, 0x65
        /*0022*/ 	.byte	0x65, 0x70, 0x5f, 0x73, 0x72, 0x63, 0x2f, 0x69, 0x6e, 0x63, 0x6c, 0x75, 0x64, 0x65, 0x2f, 0x63
        /*0032*/ 	.byte	0x75, 0x74, 0x6c, 0x61, 0x73, 0x73, 0x2f, 0x67, 0x65, 0x6d, 0x6d, 0x2f, 0x63, 0x6f, 0x6c, 0x6c
        /*0042*/ 	.byte	0x65, 0x63, 0x74, 0x69, 0x76, 0x65, 0x2f, 0x73, 0x6d, 0x39, 0x30, 0x5f, 0x6d, 0x6d, 0x61, 0x5f
        /*0052*/ 	.byte	0x74, 0x6d, 0x61, 0x5f, 0x67, 0x6d, 0x6d, 0x61, 0x5f, 0x73, 0x73, 0x5f, 0x77, 0x61, 0x72, 0x70
        /*0062*/ 	.byte	0x73, 0x70, 0x65, 0x63, 0x69, 0x61, 0x6c, 0x69, 0x7a, 0x65, 0x64, 0x2e, 0x68, 0x70, 0x70, 0x00
	.type		__unnamed_1,@object
	.size		__unnamed_1,(.L_0 - __unnamed_1)
__unnamed_1:
        /*0072*/ 	.byte	0x76, 0x6f, 0x69, 0x64, 0x20, 0x63, 0x75, 0x74, 0x6c, 0x61, 0x73, 0x73, 0x3a, 0x3a, 0x67, 0x65
        /* <DEDUP_REMOVED lines=180> */
        /*0bc2*/ 	.byte	0x75, 0x74, 0x65, 0x3a, 0x3a, 0x69, 0x64, 0x65, 0x6e, 0x74, 0x69, 0x74, 0x79, 0x5d, 0x00
.L_0:


//--------------------- .nv.shared._ZN7cutlass13device_kernelINS_4gemm6kernel13GemmUniversalIN4cute5tupleIJiiiiEEENS1_10collective13CollectiveMmaINS1_34MainloopSm90TmaGmmaWarpSpecializedILi5ENS5_IJNS4_1CILi1EEENSA_ILi2EEESB_EEENS1_35KernelTmaWarpSpecializedCooperativeEEENS5_IJNSA_ILi128EEESG_NSA_ILi32EEEEEENS_10bfloat16_tENS5_IJlSB_lEEESJ_SK_NS4_8TiledMMAINS4_8MMA_AtomIJNS4_4SM904GMMA28MMA_64x128x16_F32BF16BF16_SSILNSO_5MajorE0ELSQ_0ELNSO_7ScaleInE1ELSR_1EEEEEENS4_6LayoutINS5_IJSC_SB_SB_EEENS5_IJSB_NSA_ILi0EEESW_EEEEENS5_IJNS4_10UnderscoreESZ_SZ_EEEEENS4_23SM90_TMA_LOAD_MULTICASTENS4_14ComposedLayoutINS4_7SwizzleILi2ELi4ELi3EEENS4_18smem_ptr_flag_bitsILi16EEENSU_INS5_IJNSA_ILi8EEESH_EEENS5_IJSH_SB_EEEEEEEvNS4_8identityENS4_13SM90_TMA_LOADES1C_vS1D_EENS_8epilogue10collective6detail29Sm90TmaWarpSpecializedAdapterINS1H_15DefaultEpilogueISJ_SK_SK_NS1G_6thread17LinearCombinationISJ_Li1EffLNS1L_9ScaleType4KindE0ELNS_15FloatRoundStyleE2ESJ_EENS1_15EpilogueDefaultEEEEEvvEEEEvNT_6ParamsE --------------------------
	.section	.nv.shared._ZN7cutlass13device_kernelINS_4gemm6kernel13GemmUniversalIN4cute5tupleIJiiiiEEENS1_10collective13CollectiveMmaINS1_34MainloopSm90TmaGmmaWarpSpecializedILi5ENS5_IJNS4_1CILi1EEENSA_ILi2EEESB_EEENS1_35KernelTmaWarpSpecializedCooperativeEEENS5_IJNSA_ILi128EEESG_NSA_ILi32EEEEEENS_10bfloat16_tENS5_IJlSB_lEEESJ_SK_NS4_8TiledMMAINS4_8MMA_AtomIJNS4_4SM904GMMA28MMA_64x128x16_F32BF16BF16_SSILNSO_5MajorE0ELSQ_0ELNSO_7ScaleInE1ELSR_1EEEEEENS4_6LayoutINS5_IJSC_SB_SB_EEENS5_IJSB_NSA_ILi0EEESW_EEEEENS5_IJNS4_10UnderscoreESZ_SZ_EEEEENS4_23SM90_TMA_LOAD_MULTICASTENS4_14ComposedLayoutINS4_7SwizzleILi2ELi4ELi3EEENS4_18smem_ptr_flag_bitsILi16EEENSU_INS5_IJNSA_ILi8EEESH_EEENS5_IJSH_SB_EEEEEEEvNS4_8identityENS4_13SM90_TMA_LOADES1C_vS1D_EENS_8epilogue10collective6detail29Sm90TmaWarpSpecializedAdapterINS1H_15DefaultEpilogueISJ_SK_SK_NS1G_6thread17LinearCombinationISJ_Li1EffLNS1L_9ScaleType4KindE0ELNS_15FloatRoundStyleE2ESJ_EENS1_15EpilogueDefaultEEEEEvvEEEEvNT_6ParamsE,"aw",@nobits
	.sectionflags	@""
	.align	16
	.zero		1024


//--------------------- .nv.shared.reserved.0     --------------------------
	.section	.nv.shared.reserved.0,"aw",@nobits
	.weak		__nv_reservedSMEM_offset_0_alias
	.size		__nv_reservedSMEM_offset_0_alias, 0, 0
	.other		__nv_reservedSMEM_offset_0_alias,@"STO_CUDA_RESERVED_SHARED STV_DEFAULT"
__nv_reservedSMEM_offset_0_alias:
	.zero		0


//--------------------- .nv.global                --------------------------
	.section	.nv.global,"aw",@nobits
.nv.global:
	.type		_ZN39_INTERNAL_2cb52d16_4_k_cu_6e39edab_32704cute1_E,@object
	.size		_ZN39_INTERNAL_2cb52d16_4_k_cu_6e39edab_32704cute1_E,(_ZN39_INTERNAL_2cb52d16_4_k_cu_6e39edab_32704cuda3std3__45__cpo6cbeginE - _ZN39_INTERNAL_2cb52d16_4_k_cu_6e39edab_32704cute1_E)
_ZN39_INTERNAL_2cb52d16_4_k_cu_6e39edab_32704cute1_E:
	.zero		1
	.type		_ZN39_INTERNAL_2cb52d16_4_k_cu_6e39edab_32704cuda3std3__45__cpo6cbeginE,@object
	.size		_ZN39_INTERNAL_2cb52d16_4_k_cu_6e39edab_32704cuda3std3__45__cpo6cbeginE,(_ZN39_INTERNAL_2cb52d16_4_k_cu_6e39edab_32704cuda3std3__48in_placeE - _ZN39_INTERNAL_2cb52d16_4_k_cu_6e39edab_32704cuda3std3__45__cpo6cbeginE)
_ZN39_INTERNAL_2cb52d16_4_k_cu_6e39edab_32704cuda3std3__45__cpo6cbeginE:
	.zero		1
	.type		_ZN39_INTERNAL_2cb52d16_4_k_cu_6e39edab_32704cuda3std3__48in_placeE,@object
	.size		_ZN39_INTERNAL_2cb52d16_4_k_cu_6e39edab_32704cuda3std3__48in_placeE,(_ZN39_INTERNAL_2cb52d16_4_k_cu_6e39edab_32704cuda3std6ranges3__45__cpo9iter_moveE - _ZN39_INTERNAL_2cb52d16_4_k_cu_6e39edab_32704cuda3std3__48in_placeE)
_ZN39_INTERNAL_2cb52d16_4_k_cu_6e39edab_32704cuda3std3__48in_placeE:
	.zero		1
	.type		_ZN39_INTERNAL_2cb52d16_4_k_cu_6e39edab_32704cuda3std6ranges3__45__cpo9iter_moveE,@object
	.size		_ZN39_INTERNAL_2cb52d16_4_k_cu_6e39edab_32704cuda3std6ranges3__45__cpo9iter_moveE,(_ZN39_INTERNAL_2cb52d16_4_k_cu_6e39edab_32704cuda3std3__45__cpo5beginE - _ZN39_INTERNAL_2cb52d16_4_k_cu_6e39edab_32704cuda3std6ranges3__45__cpo9iter_moveE)
_ZN39_INTERNAL_2cb52d16_4_k_cu_6e39edab_32704cuda3std6ranges3__45__cpo9iter_moveE:
	.zero		1
	.type		_ZN39_INTERNAL_2cb52d16_4_k_cu_6e39edab_32704cuda3std3__45__cpo5beginE,@object
	.size		_ZN39_INTERNAL_2cb52d16_4_k_cu_6e39edab_32704cuda3std3__45__cpo5beginE,(_ZN39_INTERNAL_2cb52d16_4_k_cu_6e39edab_32704cuda3std3__441_GLOBAL__N__2cb52d16_4_k_cu_6e39edab_32706ignoreE - _ZN39_INTERNAL_2cb52d16_4_k_cu_6e39edab_32704cuda3std3__45__cpo5beginE)
_ZN39_INTERNAL_2cb52d16_4_k_cu_6e39edab_32704cuda3std3__45__cpo5beginE:
	.zero		1
	.type		_ZN39_INTERNAL_2cb52d16_4_k_cu_6e39edab_32704cuda3std3__441_GLOBAL__N__2cb52d16_4_k_cu_6e39edab_32706ignoreE,@object
	.size		_ZN39_INTERNAL_2cb52d16_4_k_cu_6e39edab_32704cuda3std3__441_GLOBAL__N__2cb52d16_4_k_cu_6e39edab_32706ignoreE,(_ZN39_INTERNAL_2cb52d16_4_k_cu_6e39edab_32704cute7productE - _ZN39_INTERNAL_2cb52d16_4_k_cu_6e39edab_32704cuda3std3__441_GLOBAL__N__2cb52d16_4_k_cu_6e39edab_32706ignoreE)
_ZN39_INTERNAL_2cb52d16_4_k_cu_6e39edab_32704cuda3std3__441_GLOBAL__N__2cb52d16_4_k_cu_6e39edab_32706ignoreE:
	.zero		1
	.type		_ZN39_INTERNAL_2cb52d16_4_k_cu_6e39edab_32704cute7productE,@object
	.size		_ZN39_INTERNAL_2cb52d16_4_k_cu_6e39edab_32704cute7productE,(_ZN39_INTERNAL_2cb52d16_4_k_cu_6e39edab_32704cuda3std3__45__cpo3endE - _ZN39_INTERNAL_2cb52d16_4_k_cu_6e39edab_32704cute7productE)
_ZN39_INTERNAL_2cb52d16_4_k_cu_6e39edab_32704cute7productE:
	.zero		1
	.type		_ZN39_INTERNAL_2cb52d16_4_k_cu_6e39edab_32704cuda3std3__45__cpo3endE,@object
	.size		_ZN39_INTERNAL_2cb52d16_4_k_cu_6e39edab_32704cuda3std3__45__cpo3endE,(_ZN39_INTERNAL_2cb52d16_4_k_cu_6e39edab_32704cuda3std3__419piecewise_constructE - _ZN39_INTERNAL_2cb52d16_4_k_cu_6e39edab_32704cuda3std3__45__cpo3endE)
_ZN39_INTERNAL_2cb52d16_4_k_cu_6e39edab_32704cuda3std3__45__cpo3endE:
	.zero		1
	.type		_ZN39_INTERNAL_2cb52d16_4_k_cu_6e39edab_32704cuda3std3__419piecewise_constructE,@object
	.size		_ZN39_INTERNAL_2cb52d16_4_k_cu_6e39edab_32704cuda3std3__419piecewise_constructE,(_ZN39_INTERNAL_2cb52d16_4_k_cu_6e39edab_32704cuda3std3__45__cpo4cendE - _ZN39_INTERNAL_2cb52d16_4_k_cu_6e39edab_32704cuda3std3__419piecewise_constructE)
_ZN39_INTERNAL_2cb52d16_4_k_cu_6e39edab_32704cuda3std3__419piecewise_constructE:
	.zero		1
	.type		_ZN39_INTERNAL_2cb52d16_4_k_cu_6e39edab_32704cuda3std3__45__cpo4cendE,@object
	.size		_ZN39_INTERNAL_2cb52d16_4_k_cu_6e39edab_32704cuda3std3__45__cpo4cendE,(_ZN39_INTERNAL_2cb52d16_4_k_cu_6e39edab_32704cuda3std6ranges3__45__cpo4swapE - _ZN39_INTERNAL_2cb52d16_4_k_cu_6e39edab_32704cuda3std3__45__cpo4cendE)
_ZN39_INTERNAL_2cb52d16_4_k_cu_6e39edab_32704cuda3std3__45__cpo4cendE:
	.zero		1
	.type		_ZN39_INTERNAL_2cb52d16_4_k_cu_6e39edab_32704cuda3std6ranges3__45__cpo4swapE,@object
	.size		_ZN39_INTERNAL_2cb52d16_4_k_cu_6e39edab_32704cuda3std6ranges3__45__cpo4swapE,(.L_8 - _ZN39_INTERNAL_2cb52d16_4_k_cu_6e39edab_32704cuda3std6ranges3__45__cpo4swapE)
_ZN39_INTERNAL_2cb52d16_4_k_cu_6e39edab_32704cuda3std6ranges3__45__cpo4swapE:
	.zero		1
.L_8:


//--------------------- .nv.constant0._ZN7cutlass13device_kernelINS_4gemm6kernel13GemmUniversalIN4cute5tupleIJiiiiEEENS1_10collective13CollectiveMmaINS1_34MainloopSm90TmaGmmaWarpSpecializedILi5ENS5_IJNS4_1CILi1EEENSA_ILi2EEESB_EEENS1_35KernelTmaWarpSpecializedCooperativeEEENS5_IJNSA_ILi128EEESG_NSA_ILi32EEEEEENS_10bfloat16_tENS5_IJlSB_lEEESJ_SK_NS4_8TiledMMAINS4_8MMA_AtomIJNS4_4SM904GMMA28MMA_64x128x16_F32BF16BF16_SSILNSO_5MajorE0ELSQ_0ELNSO_7ScaleInE1ELSR_1EEEEEENS4_6LayoutINS5_IJSC_SB_SB_EEENS5_IJSB_NSA_ILi0EEESW_EEEEENS5_IJNS4_10UnderscoreESZ_SZ_EEEEENS4_23SM90_TMA_LOAD_MULTICASTENS4_14ComposedLayoutINS4_7SwizzleILi2ELi4ELi3EEENS4_18smem_ptr_flag_bitsILi16EEENSU_INS5_IJNSA_ILi8EEESH_EEENS5_IJSH_SB_EEEEEEEvNS4_8identityENS4_13SM90_TMA_LOADES1C_vS1D_EENS_8epilogue10collective6detail29Sm90TmaWarpSpecializedAdapterINS1H_15DefaultEpilogueISJ_SK_SK_NS1G_6thread17LinearCombinationISJ_Li1EffLNS1L_9ScaleType4KindE0ELNS_15FloatRoundStyleE2ESJ_EENS1_15EpilogueDefaultEEEEEvvEEEEvNT_6ParamsE --------------------------
	.section	.nv.constant0._ZN7cutlass13device_kernelINS_4gemm6kernel13GemmUniversalIN4cute5tupleIJiiiiEEENS1_10collective13CollectiveMmaINS1_34MainloopSm90TmaGmmaWarpSpecializedILi5ENS5_IJNS4_1CILi1EEENSA_ILi2EEESB_EEENS1_35KernelTmaWarpSpecializedCooperativeEEENS5_IJNSA_ILi128EEESG_NSA_ILi32EEEEEENS_10bfloat16_tENS5_IJlSB_lEEESJ_SK_NS4_8TiledMMAINS4_8MMA_AtomIJNS4_4SM904GMMA28MMA_64x128x16_F32BF16BF16_SSILNSO_5MajorE0ELSQ_0ELNSO_7ScaleInE1ELSR_1EEEEEENS4_6LayoutINS5_IJSC_SB_SB_EEENS5_IJSB_NSA_ILi0EEESW_EEEEENS5_IJNS4_10UnderscoreESZ_SZ_EEEEENS4_23SM90_TMA_LOAD_MULTICASTENS4_14ComposedLayoutINS4_7SwizzleILi2ELi4ELi3EEENS4_18smem_ptr_flag_bitsILi16EEENSU_INS5_IJNSA_ILi8EEESH_EEENS5_IJSH_SB_EEEEEEEvNS4_8identityENS4_13SM90_TMA_LOADES1C_vS1D_EENS_8epilogue10collective6detail29Sm90TmaWarpSpecializedAdapterINS1H_15DefaultEpilogueISJ_SK_SK_NS1G_6thread17LinearCombinationISJ_Li1EffLNS1L_9ScaleType4KindE0ELNS_15FloatRoundStyleE2ESJ_EENS1_15EpilogueDefaultEEEEEvvEEEEvNT_6ParamsE,"a",@progbits
	.sectionflags	@""
	.align	4
.nv.constant0._ZN7cutlass13device_kernelINS_4gemm6kernel13GemmUniversalIN4cute5tupleIJiiiiEEENS1_10collective13CollectiveMmaINS1_34MainloopSm90TmaGmmaWarpSpecializedILi5ENS5_IJNS4_1CILi1EEENSA_ILi2EEESB_EEENS1_35KernelTmaWarpSpecializedCooperativeEEENS5_IJNSA_ILi128EEESG_NSA_ILi32EEEEEENS_10bfloat16_tENS5_IJlSB_lEEESJ_SK_NS4_8TiledMMAINS4_8MMA_AtomIJNS4_4SM904GMMA28MMA_64x128x16_F32BF16BF16_SSILNSO_5MajorE0ELSQ_0ELNSO_7ScaleInE1ELSR_1EEEEEENS4_6LayoutINS5_IJSC_SB_SB_EEENS5_IJSB_NSA_ILi0EEESW_EEEEENS5_IJNS4_10UnderscoreESZ_SZ_EEEEENS4_23SM90_TMA_LOAD_MULTICASTENS4_14ComposedLayoutINS4_7SwizzleILi2ELi4ELi3EEENS4_18smem_ptr_flag_bitsILi16EEENSU_INS5_IJNSA_ILi8EEESH_EEENS5_IJSH_SB_EEEEEEEvNS4_8identityENS4_13SM90_TMA_LOADES1C_vS1D_EENS_8epilogue10collective6detail29Sm90TmaWarpSpecializedAdapterINS1H_15DefaultEpilogueISJ_SK_SK_NS1G_6thread17LinearCombinationISJ_Li1EffLNS1L_9ScaleType4KindE0ELNS_15FloatRoundStyleE2ESJ_EENS1_15EpilogueDefaultEEEEEvvEEEEvNT_6ParamsE:
	.zero		1664


//--------------------- SYMBOLS --------------------------

	.type		.nv.reservedSmem.offset0,@object
	.size		.nv.reservedSmem.offset0,0x4
	.type		__assertfail,@function
